	.target	sm_90a

	.elftype	@"ET_EXEC"


//--------------------- .note.nv.tkinfo           --------------------------
	.section	.note.nv.tkinfo,"",@"SHT_NOTE"
	.sectionflags	@"SHF_NOTE_NV_TKINFO"
	.tkinfo
        /*0018*/ 	.word	0x00000002
        /*0030*/ 	.string	""
        /*0030*/ 	.string	"ptxas"
        /*0030*/ 	.string	"Cuda compilation tools, release 13.0, V13.0.88"
        /*0030*/ 	.string	"Build cuda_13.0.r13.0/compiler.36424714_0"
        /*0030*/ 	.string	"-v  -suppress-debug-info  -lineinfo  -arch sm_90a "



//--------------------- .note.nv.cuinfo           --------------------------
	.section	.note.nv.cuinfo,"",@"SHT_NOTE"
	.sectionflags	@"SHF_NOTE_NV_CUINFO"
        /*0018*/ 	.short	0x0002
        /*001a*/ 	.short	0x005a
        /*001c*/ 	.short	0x0082
	.zero		2


//--------------------- .nv.info                  --------------------------
	.section	.nv.info,"",@"SHT_CUDA_INFO"
	.align	4


	//----- nvinfo : EIATTR_REGCOUNT
	.align		4
        /*0000*/ 	.byte	0x04, 0x2f
        /*0002*/ 	.short	(.L_1 - .L_0)
	.align		4
.L_0:
        /*0004*/ 	.word	index@(matmul_kernel)
        /*0008*/ 	.word	0x000000ff


	//----- nvinfo : EIATTR_FRAME_SIZE
	.align		4
.L_1:
        /*000c*/ 	.byte	0x04, 0x11
        /*000e*/ 	.short	(.L_3 - .L_2)
	.align		4
.L_2:
        /*0010*/ 	.word	index@(matmul_kernel)
        /*0014*/ 	.word	0x00000268


	//----- nvinfo : EIATTR_MIN_STACK_SIZE
	.align		4
.L_3:
        /*0018*/ 	.byte	0x04, 0x12
        /*001a*/ 	.short	(.L_5 - .L_4)
	.align		4
.L_4:
        /*001c*/ 	.word	index@(matmul_kernel)
        /*0020*/ 	.word	0x00000268
.L_5:


//--------------------- .nv.compat                --------------------------
	.section	.nv.compat,"",@"SHT_CUDA_COMPAT_INFO"
	.align	4
        /*0000*/ 	.byte	0x02, 0x09, 0x01, 0x00, 0x02, 0x02, 0x04, 0x00, 0x02, 0x05, 0x05, 0x00, 0x03, 0x07, 0x01, 0x01
        /*0010*/ 	.byte	0x02, 0x03, 0x00, 0x00, 0x02, 0x06, 0x01, 0x00, 0x04, 0x0b, 0x08, 0x00, 0x00, 0x00, 0x00, 0x00
        /*0020*/ 	.byte	0x00, 0x00, 0x00, 0x00


//--------------------- .nv.info.matmul_kernel    --------------------------
	.section	.nv.info.matmul_kernel,"",@"SHT_CUDA_INFO"
	.sectionflags	@""
	.align	4


	//----- nvinfo : EIATTR_CUDA_API_VERSION
	.align		4
        /*0000*/ 	.byte	0x04, 0x37
        /*0002*/ 	.short	(.L_7 - .L_6)
.L_6:
        /*0004*/ 	.word	0x00000082


	//----- nvinfo : EIATTR_KPARAM_INFO
	.align		4
.L_7:
        /*0008*/ 	.byte	0x04, 0x17
        /*000a*/ 	.short	(.L_9 - .L_8)
.L_8:
        /*000c*/ 	.word	0x00000000
        /*0010*/ 	.short	0x000d
        /*0012*/ 	.short	0x0048
        /*0014*/ 	.byte	0x00, 0xf4, 0x21, 0x00


	//----- nvinfo : EIATTR_KPARAM_INFO
	.align		4
.L_9:
        /*0018*/ 	.byte	0x04, 0x17
        /*001a*/ 	.short	(.L_11 - .L_10)
.L_10:
        /*001c*/ 	.word	0x00000000
        /*0020*/ 	.short	0x000c
        /*0022*/ 	.short	0x0040
        /*0024*/ 	.byte	0x00, 0xf4, 0x21, 0x00


	//----- nvinfo : EIATTR_KPARAM_INFO
	.align		4
.L_11:
        /*0028*/ 	.byte	0x04, 0x17
        /*002a*/ 	.short	(.L_13 - .L_12)
.L_12:
        /*002c*/ 	.word	0x00000000
        /*0030*/ 	.short	0x000b
        /*0032*/ 	.short	0x0038
        /*0034*/ 	.byte	0x00, 0xf0, 0x11, 0x00


	//----- nvinfo : EIATTR_KPARAM_INFO
	.align		4
.L_13:
        /*0038*/ 	.byte	0x04, 0x17
        /*003a*/ 	.short	(.L_15 - .L_14)
.L_14:
        /*003c*/ 	.word	0x00000000
        /*0040*/ 	.short	0x000a
        /*0042*/ 	.short	0x0034
        /*0044*/ 	.byte	0x00, 0xf0, 0x11, 0x00


	//----- nvinfo : EIATTR_KPARAM_INFO
	.align		4
.L_15:
        /*0048*/ 	.byte	0x04, 0x17
        /*004a*/ 	.short	(.L_17 - .L_16)
.L_16:
        /*004c*/ 	.word	0x00000000
        /*0050*/ 	.short	0x0009
        /*0052*/ 	.short	0x0030
        /*0054*/ 	.byte	0x00, 0xf0, 0x11, 0x00


	//----- nvinfo : EIATTR_KPARAM_INFO
	.align		4
.L_17:
        /*0058*/ 	.byte	0x04, 0x17
        /*005a*/ 	.short	(.L_19 - .L_18)
.L_18:
        /*005c*/ 	.word	0x00000000
        /*0060*/ 	.short	0x0008
        /*0062*/ 	.short	0x002c
        /*0064*/ 	.byte	0x00, 0xf0, 0x11, 0x00


	//----- nvinfo : EIATTR_KPARAM_INFO
	.align		4
.L_19:
        /*0068*/ 	.byte	0x04, 0x17
        /*006a*/ 	.short	(.L_21 - .L_20)
.L_20:
        /*006c*/ 	.word	0x00000000
        /*0070*/ 	.short	0x0007
        /*0072*/ 	.short	0x0028
        /*0074*/ 	.byte	0x00, 0xf0, 0x11, 0x00


	//----- nvinfo : EIATTR_KPARAM_INFO
	.align		4
.L_21:
        /*0078*/ 	.byte	0x04, 0x17
        /*007a*/ 	.short	(.L_23 - .L_22)
.L_22:
        /*007c*/ 	.word	0x00000000
        /*0080*/ 	.short	0x0006
        /*0082*/ 	.short	0x0024
        /*0084*/ 	.byte	0x00, 0xf0, 0x11, 0x00


	//----- nvinfo : EIATTR_KPARAM_INFO
	.align		4
.L_23:
        /*0088*/ 	.byte	0x04, 0x17
        /*008a*/ 	.short	(.L_25 - .L_24)
.L_24:
        /*008c*/ 	.word	0x00000000
        /*0090*/ 	.short	0x0005
        /*0092*/ 	.short	0x0020
        /*0094*/ 	.byte	0x00, 0xf0, 0x11, 0x00


	//----- nvinfo : EIATTR_KPARAM_INFO
	.align		4
.L_25:
        /*0098*/ 	.byte	0x04, 0x17
        /*009a*/ 	.short	(.L_27 - .L_26)
.L_26:
        /*009c*/ 	.word	0x00000000
        /*00a0*/ 	.short	0x0004
        /*00a2*/ 	.short	0x001c
        /*00a4*/ 	.byte	0x00, 0xf0, 0x11, 0x00


	//----- nvinfo : EIATTR_KPARAM_INFO
	.align		4
.L_27:
        /*00a8*/ 	.byte	0x04, 0x17
        /*00aa*/ 	.short	(.L_29 - .L_28)
.L_28:
        /*00ac*/ 	.word	0x00000000
        /*00b0*/ 	.short	0x0003
        /*00b2*/ 	.short	0x0018
        /*00b4*/ 	.byte	0x00, 0xf0, 0x11, 0x00


	//----- nvinfo : EIATTR_KPARAM_INFO
	.align		4
.L_29:
        /*00b8*/ 	.byte	0x04, 0x17
        /*00ba*/ 	.short	(.L_31 - .L_30)
.L_30:
        /*00bc*/ 	.word	0x00000000
        /*00c0*/ 	.short	0x0002
        /*00c2*/ 	.short	0x0010
        /*00c4*/ 	.byte	0x00, 0xf4, 0x21, 0x00


	//----- nvinfo : EIATTR_KPARAM_INFO
	.align		4
.L_31:
        /*00c8*/ 	.byte	0x04, 0x17
        /*00ca*/ 	.short	(.L_33 - .L_32)
.L_32:
        /*00cc*/ 	.word	0x00000000
        /*00d0*/ 	.short	0x0001
        /*00d2*/ 	.short	0x0008
        /*00d4*/ 	.byte	0x00, 0xf4, 0x21, 0x00


	//----- nvinfo : EIATTR_KPARAM_INFO
	.align		4
.L_33:
        /*00d8*/ 	.byte	0x04, 0x17
        /*00da*/ 	.short	(.L_35 - .L_34)
.L_34:
        /*00dc*/ 	.word	0x00000000
        /*00e0*/ 	.short	0x0000
        /*00e2*/ 	.short	0x0000
        /*00e4*/ 	.byte	0x00, 0xf4, 0x21, 0x00


	//----- nvinfo : EIATTR_SPARSE_MMA_MASK
	.align		4
.L_35:
        /*00e8*/ 	.byte	0x03, 0x50
        /*00ea*/ 	.short	0x0000


	//----- nvinfo : EIATTR_MAXREG_COUNT
	.align		4
        /*00ec*/ 	.byte	0x03, 0x1b
        /*00ee*/ 	.short	0x00ff


	//----- nvinfo : EIATTR_NUM_BARRIERS
	.align		4
        /*00f0*/ 	.byte	0x02, 0x4c
        /*00f2*/ 	.byte	0x01
	.zero		1


	//----- nvinfo : EIATTR_ANNOTATIONS
	.align		4
        /*00f4*/ 	.byte	0x04, 0x55
        /*00f6*/ 	.short	(.L_37 - .L_36)


	//   ....[0]....
.L_36:
        /*00f8*/ 	.word	0x00000001
        /*00fc*/ 	.byte	0x10, 0x1d, 0x00, 0x00, 0x01, 0x00, 0x00, 0x00, 0x50, 0x1d, 0x00, 0x00, 0x01, 0x00, 0x00, 0x00
        /* <DEDUP_REMOVED lines=136> */
        /*098c*/ 	.byte	0xb0, 0x58, 0x00, 0x00


	//----- nvinfo : EIATTR_MERCURY_ISA_VERSION
	.align		4
.L_37:
        /*0990*/ 	.byte	0x03, 0x5f
        /*0992*/ 	.short	0x0101


	//----- nvinfo : EIATTR_EXIT_INSTR_OFFSETS
	.align		4
        /*0994*/ 	.byte	0x04, 0x1c
        /*0996*/ 	.short	(.L_39 - .L_38)


	//   ....[0]....
.L_38:
        /*0998*/ 	.word	0x00008ff0


	//   ....[1]....
        /*099c*/ 	.word	0x00009020


	//----- nvinfo : EIATTR_REQNTID
	.align		4
.L_39:
        /*09a0*/ 	.byte	0x04, 0x10
        /*09a2*/ 	.short	(.L_41 - .L_40)
.L_40:
        /*09a4*/ 	.word	0x00000080
        /*09a8*/ 	.word	0x00000001
        /*09ac*/ 	.word	0x00000001


	//----- nvinfo : EIATTR_CBANK_PARAM_SIZE
	.align		4
.L_41:
        /*09b0*/ 	.byte	0x03, 0x19
        /*09b2*/ 	.short	0x0050


	//----- nvinfo : EIATTR_PARAM_CBANK
	.align		4
        /*09b4*/ 	.byte	0x04, 0x0a
        /*09b6*/ 	.short	(.L_43 - .L_42)
	.align		4
.L_42:
        /*09b8*/ 	.word	index@(.nv.constant0.matmul_kernel)
        /*09bc*/ 	.short	0x0210
        /*09be*/ 	.short	0x0050


	//----- nvinfo : EIATTR_SW_WAR
	.align		4
.L_43:
        /*09c0*/ 	.byte	0x04, 0x36
        /*09c2*/ 	.short	(.L_45 - .L_44)
.L_44:
        /*09c4*/ 	.word	0x00000008
.L_45:


//--------------------- .nv.callgraph             --------------------------
	.section	.nv.callgraph,"",@"SHT_CUDA_CALLGRAPH"
	.align	4
	.sectionentsize	8
	.align		4
        /*0000*/ 	.word	0x00000000
	.align		4
        /*0004*/ 	.word	0xffffffff
	.align		4
        /*0008*/ 	.word	0x00000000
	.align		4
        /*000c*/ 	.word	0xfffffffe
	.align		4
        /*0010*/ 	.word	0x00000000
	.align		4
        /*0014*/ 	.word	0xfffffffd
	.align		4
        /*0018*/ 	.word	0x00000000
	.align		4
        /*001c*/ 	.word	0xfffffffc


//--------------------- .text.matmul_kernel       --------------------------
	.section	.text.matmul_kernel,"ax",@progbits
	.align	128
        .global         matmul_kernel
        .type           matmul_kernel,@function
        .size           matmul_kernel,(.L_x_3 - matmul_kernel)
        .other          matmul_kernel,@"STO_CUDA_ENTRY STV_DEFAULT"
matmul_kernel:
.text.matmul_kernel:
[----:B------:R-:W0:Y:S08]  /*0000*/  LDC R1, c[0x0][0x28] ;  /* 0x00000a00ff017b82 */ /* 0x000e300000000800 */
[----:B------:R-:W1:Y:S01]  /*0010*/  LDC.64 R8, c[0x0][0x228] ;  /* 0x00008a00ff087b82 */ /* 0x000e620000000a00 */
[----:B------:R-:W2:Y:S01]  /*0020*/  S2R R5, SR_CTAID.X ;  /* 0x0000000000057919 */ /* 0x000ea20000002500 */
[----:B------:R-:W-:Y:S01]  /*0030*/  UMOV UR4, 0x400 ;  /* 0x0000040000047882 */ /* 0x000fe20000000000 */
[----:B------:R-:W-:Y:S01]  /*0040*/  ULDC.64 UR14, c[0x0][0x208] ;  /* 0x00008200000e7ab9 */ /* 0x000fe20000000a00 */
[----:B0-----:R-:W-:Y:S01]  /*0050*/  VIADD R1, R1, 0xfffffd98 ;  /* 0xfffffd9801017836 */ /* 0x001fe20000000000 */
[----:B------:R-:W-:-:S02]  /*0060*/  CS2R R16, SRZ ;  /* 0x0000000000107805 */ /* 0x000fc4000001ff00 */
[----:B------:R-:W-:Y:S02]  /*0070*/  CS2R R18, SRZ ;  /* 0x0000000000127805 */ /* 0x000fe4000001ff00 */
[----:B------:R-:W-:Y:S01]  /*0080*/  CS2R R20, SRZ ;  /* 0x0000000000147805 */ /* 0x000fe2000001ff00 */
[----:B------:R-:W0:Y:S01]  /*0090*/  LDC R14, c[0x0][0x230] ;  /* 0x00008c00ff0e7b82 */ /* 0x000e220000000800 */
[----:B------:R-:W-:Y:S02]  /*00a0*/  CS2R R22, SRZ ;  /* 0x0000000000167805 */ /* 0x000fe4000001ff00 */
[----:B------:R-:W-:Y:S02]  /*00b0*/  CS2R R28, SRZ ;  /* 0x00000000001c7805 */ /* 0x000fe4000001ff00 */
[----:B------:R-:W-:Y:S02]  /*00c0*/  CS2R R30, SRZ ;  /* 0x00000000001e7805 */ /* 0x000fe4000001ff00 */
[----:B------:R-:W-:-:S02]  /*00d0*/  CS2R R32, SRZ ;  /* 0x0000000000207805 */ /* 0x000fc4000001ff00 */
[----:B------:R-:W-:Y:S02]  /*00e0*/  CS2R R34, SRZ ;  /* 0x0000000000227805 */ /* 0x000fe4000001ff00 */
[----:B------:R-:W-:Y:S02]  /*00f0*/  CS2R R36, SRZ ;  /* 0x0000000000247805 */ /* 0x000fe4000001ff00 */
[----:B------:R-:W-:Y:S01]  /*0100*/  CS2R R38, SRZ ;  /* 0x0000000000267805 */ /* 0x000fe2000001ff00 */
[----:B------:R-:W3:Y:S01]  /*0110*/  S2UR UR12, SR_CgaCtaId ;  /* 0x00000000000c79c3 */ /* 0x000ee20000008800 */
[----:B------:R-:W-:Y:S02]  /*0120*/  CS2R R100, SRZ ;  /* 0x0000000000647805 */ /* 0x000fe4000001ff00 */
[----:B------:R-:W-:Y:S02]  /*0130*/  CS2R R102, SRZ ;  /* 0x0000000000667805 */ /* 0x000fe4000001ff00 */
[----:B------:R-:W-:-:S02]  /*0140*/  CS2R R108, SRZ ;  /* 0x00000000006c7805 */ /* 0x000fc4000001ff00 */
[----:B------:R-:W-:Y:S02]  /*0150*/  CS2R R110, SRZ ;  /* 0x00000000006e7805 */ /* 0x000fe4000001ff00 */
[----:B------:R-:W-:Y:S02]  /*0160*/  CS2R R104, SRZ ;  /* 0x0000000000687805 */ /* 0x000fe4000001ff00 */
[----:B------:R-:W-:Y:S02]  /*0170*/  CS2R R106, SRZ ;  /* 0x00000000006a7805 */ /* 0x000fe4000001ff00 */
[----:B------:R-:W-:Y:S01]  /*0180*/  CS2R R40, SRZ ;  /* 0x0000000000287805 */ /* 0x000fe2000001ff00 */
[----:B-1----:R-:W-:Y:S01]  /*0190*/  VIADD R0, R9, 0x3f ;  /* 0x0000003f09007836 */ /* 0x002fe20000000000 */
[----:B------:R-:W-:Y:S02]  /*01a0*/  CS2R R42, SRZ ;  /* 0x00000000002a7805 */ /* 0x000fe4000001ff00 */
[----:B------:R-:W-:-:S02]  /*01b0*/  CS2R R76, SRZ ;  /* 0x00000000004c7805 */ /* 0x000fc4000001ff00 */
[----:B------:R-:W-:Y:S02]  /*01c0*/  CS2R R78, SRZ ;  /* 0x00000000004e7805 */ /* 0x000fe4000001ff00 */
[----:B------:R-:W-:Y:S02]  /*01d0*/  CS2R R44, SRZ ;  /* 0x00000000002c7805 */ /* 0x000fe4000001ff00 */
[----:B------:R-:W-:Y:S02]  /*01e0*/  SHF.R.S32.HI R3, RZ, 0x1f, R0 ;  /* 0x0000001fff037819 */ /* 0x000fe40000011400 */
[----:B------:R-:W-:Y:S02]  /*01f0*/  CS2R R46, SRZ ;  /* 0x00000000002e7805 */ /* 0x000fe4000001ff00 */
[----:B------:R-:W-:Y:S01]  /*0200*/  CS2R R80, SRZ ;  /* 0x0000000000507805 */ /* 0x000fe2000001ff00 */
[----:B0-----:R-:W-:Y:S01]  /*0210*/  VIADD R14, R14, 0x1f ;  /* 0x0000001f0e0e7836 */ /* 0x001fe20000000000 */
[----:B------:R-:W-:-:S02]  /*0220*/  LEA.HI R3, R3, R0, RZ, 0x6 ;  /* 0x0000000003037211 */ /* 0x000fc400078f30ff */
[----:B------:R-:W-:Y:S02]  /*0230*/  CS2R R82, SRZ ;  /* 0x0000000000527805 */ /* 0x000fe4000001ff00 */
[----:B--2---:R-:W-:Y:S02]  /*0240*/  IABS R10, R5 ;  /* 0x00000005000a7213 */ /* 0x004fe40000000000 */
[----:B------:R-:W-:Y:S02]  /*0250*/  CS2R R48, SRZ ;  /* 0x0000000000307805 */ /* 0x000fe4000001ff00 */
[----:B------:R-:W-:Y:S02]  /*0260*/  SHF.R.S32.HI R4, RZ, 0x6, R3 ;  /* 0x00000006ff047819 */ /* 0x000fe40000011403 */
[----:B------:R-:W-:Y:S02]  /*0270*/  CS2R R50, SRZ ;  /* 0x0000000000327805 */ /* 0x000fe4000001ff00 */
[----:B------:R-:W-:Y:S01]  /*0280*/  CS2R R84, SRZ ;  /* 0x0000000000547805 */ /* 0x000fe2000001ff00 */
[----:B---3--:R-:W-:Y:S01]  /*0290*/  ULEA UR12, UR12, UR4, 0x18 ;  /* 0x000000040c0c7291 */ /* 0x008fe2000f8ec03f */
[----:B------:R-:W-:-:S02]  /*02a0*/  IABS R7, R4 ;  /* 0x0000000400077213 */ /* 0x000fc40000000000 */
[----:B------:R-:W-:Y:S02]  /*02b0*/  CS2R R86, SRZ ;  /* 0x0000000000567805 */ /* 0x000fe4000001ff00 */
[----:B------:R-:W-:Y:S02]  /*02c0*/  IABS R12, R4 ;  /* 0x00000004000c7213 */ /* 0x000fe40000000000 */
[----:B------:R-:W-:Y:S01]  /*02d0*/  CS2R R116, SRZ ;  /* 0x0000000000747805 */ /* 0x000fe2000001ff00 */
[----:B------:R-:W0:Y:S01]  /*02e0*/  I2F.RP R0, R7 ;  /* 0x0000000700007306 */ /* 0x000e220000209400 */
[----:B------:R-:W-:-:S07]  /*02f0*/  CS2R R118, SRZ ;  /* 0x0000000000767805 */ /* 0x000fce000001ff00 */
[----:B0-----:R-:W0:Y:S02]  /*0300*/  MUFU.RCP R0, R0 ;  /* 0x0000000000007308 */ /* 0x001e240000001000 */
[----:B0-----:R-:W-:Y:S02]  /*0310*/  VIADD R2, R0, 0xffffffe ;  /* 0x0ffffffe00027836 */ /* 0x001fe40000000000 */
[----:B------:R-:W-:-:S04]  /*0320*/  IMAD.MOV R0, RZ, RZ, -R12 ;  /* 0x000000ffff007224 */ /* 0x000fc800078e0a0c */
[----:B------:R0:W1:Y:S02]  /*0330*/  F2I.FTZ.U32.TRUNC.NTZ R3, R2 ;  /* 0x0000000200037305 */ /* 0x000064000021f000 */
[----:B0-----:R-:W-:Y:S02]  /*0340*/  IMAD.MOV.U32 R2, RZ, RZ, RZ ;  /* 0x000000ffff027224 */ /* 0x001fe400078e00ff */
[----:B-1----:R-:W-:-:S04]  /*0350*/  IMAD.MOV R6, RZ, RZ, -R3 ;  /* 0x000000ffff067224 */ /* 0x002fc800078e0a03 */
[----:B------:R-:W-:Y:S02]  /*0360*/  IMAD R11, R6, R7, RZ ;  /* 0x00000007060b7224 */ /* 0x000fe400078e02ff */
[----:B------:R-:W-:Y:S02]  /*0370*/  IMAD.MOV.U32 R6, RZ, RZ, R10 ;  /* 0x000000ffff067224 */ /* 0x000fe400078e000a */
[----:B------:R-:W-:-:S06]  /*0380*/  IMAD.HI.U32 R3, R3, R11, R2 ;  /* 0x0000000b03037227 */ /* 0x000fcc00078e0002 */
[----:B------:R-:W-:-:S04]  /*0390*/  IMAD.HI.U32 R3, R3, R6, RZ ;  /* 0x0000000603037227 */ /* 0x000fc800078e00ff */
[----:B------:R-:W-:-:S05]  /*03a0*/  IMAD R0, R3, R0, R6 ;  /* 0x0000000003007224 */ /* 0x000fca00078e0206 */
[----:B------:R-:W-:-:S13]  /*03b0*/  ISETP.GT.U32.AND P1, PT, R7, R0, PT ;  /* 0x000000000700720c */ /* 0x000fda0003f24070 */
[----:B------:R-:W-:Y:S02]  /*03c0*/  @!P1 IMAD.IADD R0, R0, 0x1, -R7 ;  /* 0x0000000100009824 */ /* 0x000fe400078e0a07 */
[----:B------:R-:W-:Y:S01]  /*03d0*/  @!P1 VIADD R3, R3, 0x1 ;  /* 0x0000000103039836 */ /* 0x000fe20000000000 */
[----:B------:R-:W-:Y:S02]  /*03e0*/  ISETP.NE.AND P1, PT, R4, RZ, PT ;  /* 0x000000ff0400720c */ /* 0x000fe40003f25270 */
[----:B------:R-:W-:Y:S02]  /*03f0*/  ISETP.GE.U32.AND P0, PT, R0, R7, PT ;  /* 0x000000070000720c */ /* 0x000fe40003f06070 */
[----:B------:R-:W-:-:S04]  /*0400*/  LOP3.LUT R0, R5, R4, RZ, 0x3c, !PT ;  /* 0x0000000405007212 */ /* 0x000fc800078e3cff */
[----:B------:R-:W-:Y:S01]  /*0410*/  ISETP.GE.AND P2, PT, R0, RZ, PT ;  /* 0x000000ff0000720c */ /* 0x000fe20003f46270 */
[----:B------:R-:W-:-:S06]  /*0420*/  VIADD R0, R8, 0xff ;  /* 0x000000ff08007836 */ /* 0x000fcc0000000000 */
[----:B------:R-:W-:-:S04]  /*0430*/  @P0 VIADD R3, R3, 0x1 ;  /* 0x0000000103030836 */ /* 0x000fc80000000000 */
[----:B------:R-:W-:Y:S01]  /*0440*/  IMAD.MOV.U32 R10, RZ, RZ, R3 ;  /* 0x000000ffff0a7224 */ /* 0x000fe200078e0003 */
[----:B------:R-:W-:-:S03]  /*0450*/  SHF.R.S32.HI R3, RZ, 0x1f, R0 ;  /* 0x0000001fff037819 */ /* 0x000fc60000011400 */
[----:B------:R-:W-:Y:S01]  /*0460*/  @!P2 IMAD.MOV R10, RZ, RZ, -R10 ;  /* 0x000000ffff0aa224 */ /* 0x000fe200078e0a0a */
[----:B------:R-:W-:Y:S02]  /*0470*/  LEA.HI R3, R3, R0, RZ, 0x8 ;  /* 0x0000000003037211 */ /* 0x000fe400078f40ff */
[----:B------:R-:W-:-:S04]  /*0480*/  @!P1 LOP3.LUT R10, RZ, R4, RZ, 0x33, !PT ;  /* 0x00000004ff0a9212 */ /* 0x000fc800078e33ff */
[----:B------:R-:W-:Y:S01]  /*0490*/  LEA.HI.SX32 R3, R3, -R10, 0x18 ;  /* 0x8000000a03037211 */ /* 0x000fe200078fc2ff */
[----:B------:R-:W-:-:S03]  /*04a0*/  IMAD.MOV R6, RZ, RZ, -R10 ;  /* 0x000000ffff067224 */ /* 0x000fc600078e0a0a */
[----:B------:R-:W-:Y:S01]  /*04b0*/  VIMNMX R11, R3, 0x1, PT ;  /* 0x00000001030b7848 */ /* 0x000fe20003fe0100 */
[----:B------:R-:W-:-:S03]  /*04c0*/  IMAD R6, R4, R6, R5 ;  /* 0x0000000604067224 */ /* 0x000fc600078e0205 */
[-C--:B------:R-:W-:Y:S02]  /*04d0*/  IABS R7, R11.reuse ;  /* 0x0000000b00077213 */ /* 0x080fe40000000000 */
[----:B------:R-:W-:Y:S02]  /*04e0*/  IABS R13, R11 ;  /* 0x0000000b000d7213 */ /* 0x000fe40000000000 */
[----:B------:R-:W0:Y:S08]  /*04f0*/  I2F.RP R0, R7 ;  /* 0x0000000700007306 */ /* 0x000e300000209400 */
[----:B0-----:R-:W0:Y:S02]  /*0500*/  MUFU.RCP R0, R0 ;  /* 0x0000000000007308 */ /* 0x001e240000001000 */
[----:B0-----:R-:W-:-:S02]  /*0510*/  VIADD R2, R0, 0xffffffe ;  /* 0x0ffffffe00027836 */ /* 0x001fc40000000000 */
[----:B------:R-:W-:-:S04]  /*0520*/  IMAD.MOV R0, RZ, RZ, -R13 ;  /* 0x000000ffff007224 */ /* 0x000fc800078e0a0d */
[----:B------:R0:W1:Y:S02]  /*0530*/  F2I.FTZ.U32.TRUNC.NTZ R3, R2 ;  /* 0x0000000200037305 */ /* 0x000064000021f000 */
[----:B0-----:R-:W-:Y:S02]  /*0540*/  IMAD.MOV.U32 R2, RZ, RZ, RZ ;  /* 0x000000ffff027224 */ /* 0x001fe400078e00ff */
[----:B-1----:R-:W-:-:S04]  /*0550*/  IMAD.MOV R12, RZ, RZ, -R3 ;  /* 0x000000ffff0c7224 */ /* 0x002fc800078e0a03 */
[----:B------:R-:W-:Y:S01]  /*0560*/  IMAD.MOV.U32 R4, RZ, RZ, R12 ;  /* 0x000000ffff047224 */ /* 0x000fe200078e000c */
[----:B------:R-:W-:-:S03]  /*0570*/  IABS R12, R6 ;  /* 0x00000006000c7213 */ /* 0x000fc60000000000 */
[----:B------:R-:W-:Y:S02]  /*0580*/  IMAD R5, R4, R7, RZ ;  /* 0x0000000704057224 */ /* 0x000fe400078e02ff */
[----:B------:R-:W-:Y:S02]  /*0590*/  IMAD.MOV.U32 R4, RZ, RZ, R12 ;  /* 0x000000ffff047224 */ /* 0x000fe400078e000c */
[----:B------:R-:W-:Y:S01]  /*05a0*/  IMAD.HI.U32 R3, R3, R5, R2 ;  /* 0x0000000503037227 */ /* 0x000fe200078e0002 */
[----:B------:R-:W0:Y:S05]  /*05b0*/  S2R R12, SR_TID.X ;  /* 0x00000000000c7919 */ /* 0x000e2a0000002100 */
[----:B------:R-:W-:-:S04]  /*05c0*/  IMAD.HI.U32 R3, R3, R4, RZ ;  /* 0x0000000403037227 */ /* 0x000fc800078e00ff */
[----:B------:R-:W-:-:S05]  /*05d0*/  IMAD R0, R3, R0, R4 ;  /* 0x0000000003007224 */ /* 0x000fca00078e0204 */
[----:B------:R-:W-:-:S13]  /*05e0*/  ISETP.GT.U32.AND P1, PT, R7, R0, PT ;  /* 0x000000000700720c */ /* 0x000fda0003f24070 */
[----:B------:R-:W-:Y:S02]  /*05f0*/  @!P1 IMAD.IADD R0, R0, 0x1, -R7 ;  /* 0x0000000100009824 */ /* 0x000fe400078e0a07 */
[----:B------:R-:W-:Y:S01]  /*0600*/  @!P1 VIADD R3, R3, 0x1 ;  /* 0x0000000103039836 */ /* 0x000fe20000000000 */
[----:B------:R-:W-:Y:S02]  /*0610*/  ISETP.NE.AND P1, PT, R11, RZ, PT ;  /* 0x000000ff0b00720c */ /* 0x000fe40003f25270 */
[----:B------:R-:W-:Y:S02]  /*0620*/  ISETP.GE.U32.AND P0, PT, R0, R7, PT ;  /* 0x000000070000720c */ /* 0x000fe40003f06070 */
[----:B------:R-:W-:Y:S02]  /*0630*/  LOP3.LUT R0, R6, R11, RZ, 0x3c, !PT ;  /* 0x0000000b06007212 */ /* 0x000fe400078e3cff */
[----:B0-----:R-:W-:Y:S02]  /*0640*/  LOP3.LUT R5, R12, 0x7f, RZ, 0xc0, !PT ;  /* 0x0000007f0c057812 */ /* 0x001fe400078ec0ff */
[----:B------:R-:W-:-:S07]  /*0650*/  ISETP.GE.AND P2, PT, R0, RZ, PT ;  /* 0x000000ff0000720c */ /* 0x000fce0003f46270 */
[----:B------:R-:W-:Y:S01]  /*0660*/  @P0 VIADD R3, R3, 0x1 ;  /* 0x0000000103030836 */ /* 0x000fe20000000000 */
[----:B------:R-:W-:-:S05]  /*0670*/  ISETP.GE.AND P0, PT, R14, 0x20, PT ;  /* 0x000000200e00780c */ /* 0x000fca0003f06270 */
[----:B------:R-:W-:Y:S01]  /*0680*/  @!P2 IMAD.MOV R3, RZ, RZ, -R3 ;  /* 0x000000ffff03a224 */ /* 0x000fe200078e0a03 */
[----:B------:R-:W-:-:S05]  /*0690*/  @!P1 LOP3.LUT R3, RZ, R11, RZ, 0x33, !PT ;  /* 0x0000000bff039212 */ /* 0x000fca00078e33ff */
[----:B------:R-:W-:Y:S02]  /*06a0*/  IMAD.MOV R0, RZ, RZ, -R3 ;  /* 0x000000ffff007224 */ /* 0x000fe400078e0a03 */
[----:B------:R-:W-:Y:S02]  /*06b0*/  IMAD.SHL.U32 R2, R3, 0x40, RZ ;  /* 0x0000004003027824 */ /* 0x000fe400078e00ff */
[----:B------:R-:W-:Y:S01]  /*06c0*/  IMAD R0, R11, R0, R6 ;  /* 0x000000000b007224 */ /* 0x000fe200078e0206 */
[----:B------:R-:W-:Y:S02]  /*06d0*/  CS2R R6, SRZ ;  /* 0x0000000000067805 */ /* 0x000fe4000001ff00 */
[----:B------:R-:W-:Y:S01]  /*06e0*/  LOP3.LUT R11, R12, 0x60, RZ, 0xc0, !PT ;  /* 0x000000600c0b7812 */ /* 0x000fe200078ec0ff */
[----:B------:R-:W-:-:S04]  /*06f0*/  IMAD.IADD R0, R10, 0x1, R0 ;  /* 0x000000010a007824 */ /* 0x000fc800078e0200 */
[----:B------:R-:W-:Y:S01]  /*0700*/  IMAD R0, R0, 0x100, R5 ;  /* 0x0000010000007824 */ /* 0x000fe200078e0205 */
[----:B------:R-:W-:-:S03]  /*0710*/  CS2R R4, SRZ ;  /* 0x0000000000047805 */ /* 0x000fc6000001ff00 */
[----:B------:R-:W-:Y:S01]  /*0720*/  VIADD R3, R0, 0x80 ;  /* 0x0000008000037836 */ /* 0x000fe20000000000 */
[----:B------:R-:W-:Y:S06]  /*0730*/  @!P0 BRA `(.L_x_0) ;  /* 0x0000005400788947 */ /* 0x000fec0003800000 */
[----:B------:R-:W-:Y:S01]  /*0740*/  IABS R22, R8 ;  /* 0x0000000800167213 */ /* 0x000fe20000000000 */
[----:B------:R-:W0:Y:S01]  /*0750*/  LDC R188, c[0x0][0x238] ;  /* 0x00008e00ffbc7b82 */ /* 0x000e220000000800 */
[----:B------:R-:W-:Y:S01]  /*0760*/  IABS R26, R9 ;  /* 0x00000009001a7213 */ /* 0x000fe20000000000 */
[----:B------:R-:W-:Y:S01]  /*0770*/  ULDC UR6, c[0x0][0x234] ;  /* 0x00008d0000067ab9 */ /* 0x000fe20000000800 */
[----:B------:R-:W1:Y:S01]  /*0780*/  I2F.RP R13, R22 ;  /* 0x00000016000d7306 */ /* 0x000e620000209400 */
[----:B------:R-:W-:Y:S01]  /*0790*/  LEA.HI R28, R11, R2, RZ, 0x1b ;  /* 0x000000020b1c7211 */ /* 0x000fe200078fd8ff */
[----:B------:R-:W-:Y:S01]  /*07a0*/  USHF.R.U32.HI UR13, URZ, 0x4, UR12 ;  /* 0x000000043f0d7899 */ /* 0x000fe2000801160c */
[----:B------:R-:W-:Y:S01]  /*07b0*/  IABS R19, R0 ;  /* 0x0000000000137213 */ /* 0x000fe20000000000 */
[----:B------:R-:W-:Y:S01]  /*07c0*/  UIADD3 UR4, UR12, 0x4000, URZ ;  /* 0x000040000c047890 */ /* 0x000fe2000fffe03f */
[----:B------:R-:W-:Y:S01]  /*07d0*/  ISETP.GE.AND P6, PT, R0, RZ, PT ;  /* 0x000000ff0000720c */ /* 0x000fe20003fc6270 */
[C---:B------:R-:W-:Y:S01]  /*07e0*/  VIADD R16, R28.reuse, 0x38 ;  /* 0x000000381c107836 */ /* 0x040fe20000000000 */
[----:B------:R-:W-:Y:S01]  /*07f0*/  IABS R33, R28 ;  /* 0x0000001c00217213 */ /* 0x000fe20000000000 */
[----:B------:R-:W2:Y:S01]  /*0800*/  I2F.RP R10, R26 ;  /* 0x0000001a000a7306 */ /* 0x000ea20000209400 */
[C---:B------:R-:W-:Y:S01]  /*0810*/  VIADD R30, R28.reuse, 0x2c ;  /* 0x0000002c1c1e7836 */ /* 0x040fe20000000000 */
[----:B------:R-:W-:Y:S01]  /*0820*/  USGXT.U32 UR13, UR13, 0xe ;  /* 0x0000000e0d0d789a */ /* 0x000fe20008000000 */
[----:B------:R-:W-:Y:S01]  /*0830*/  VIADD R34, R28, 0x24 ;  /* 0x000000241c227836 */ /* 0x000fe20000000000 */
[----:B------:R-:W-:Y:S01]  /*0840*/  ISETP.GE.AND P4, PT, R16, RZ, PT ;  /* 0x000000ff1000720c */ /* 0x000fe20003f86270 */
[C---:B------:R-:W-:Y:S01]  /*0850*/  VIADD R32, R28.reuse, 0x28 ;  /* 0x000000281c207836 */ /* 0x040fe20000000000 */
[----:B------:R-:W-:Y:S01]  /*0860*/  IABS R23, R30 ;  /* 0x0000001e00177213 */ /* 0x000fe20000000000 */
[C---:B------:R-:W-:Y:S01]  /*0870*/  VIADD R36, R28.reuse, 0x1c ;  /* 0x0000001c1c247836 */ /* 0x040fe20000000000 */
[----:B-1----:R-:W1:Y:S01]  /*0880*/  MUFU.RCP R13, R13 ;  /* 0x0000000d000d7308 */ /* 0x002e620000001000 */
[----:B------:R-:W-:Y:S01]  /*0890*/  IABS R27, R34 ;  /* 0x00000022001b7213 */ /* 0x000fe20000000000 */
[C---:B------:R-:W-:Y:S01]  /*08a0*/  VIADD R35, R28.reuse, 0x20 ;  /* 0x000000201c237836 */ /* 0x040fe20000000000 */
[----:B------:R-:W-:Y:S01]  /*08b0*/  IABS R25, R32 ;  /* 0x0000002000197213 */ /* 0x000fe20000000000 */
[C---:B------:R-:W-:Y:S01]  /*08c0*/  VIADD R37, R28.reuse, 0x18 ;  /* 0x000000181c257836 */ /* 0x040fe20000000000 */
[----:B------:R-:W-:Y:S01]  /*08d0*/  USHF.R.U32.HI UR4, URZ, 0x4, UR4 ;  /* 0x000000043f047899 */ /* 0x000fe20008011604 */
[C---:B------:R-:W-:Y:S01]  /*08e0*/  VIADD R38, R28.reuse, 0x14 ;  /* 0x000000141c267836 */ /* 0x040fe20000000000 */
[----:B------:R-:W-:Y:S01]  /*08f0*/  UIADD3 UR8, UP0, UR13, 0x80, URZ ;  /* 0x000000800d087890 */ /* 0x000fe2000ff1e03f */
[----:B--2---:R-:W2:Y:S01]  /*0900*/  MUFU.RCP R10, R10 ;  /* 0x0000000a000a7308 */ /* 0x004ea20000001000 */
[C---:B------:R-:W-:Y:S01]  /*0910*/  VIADD R39, R28.reuse, 0x10 ;  /* 0x000000101c277836 */ /* 0x040fe20000000000 */
[----:B------:R-:W-:Y:S01]  /*0920*/  USGXT.U32 UR4, UR4, 0xe ;  /* 0x0000000e0404789a */ /* 0x000fe20008000000 */
[C---:B------:R-:W-:Y:S01]  /*0930*/  VIADD R40, R28.reuse, 0xc ;  /* 0x0000000c1c287836 */ /* 0x040fe20000000000 */
[----:B------:R-:W-:Y:S01]  /*0940*/  UMOV UR5, URZ ;  /* 0x0000003f00057c82 */ /* 0x000fe20008000000 */
[C---:B------:R-:W-:Y:S01]  /*0950*/  VIADD R41, R28.reuse, 0x8 ;  /* 0x000000081c297836 */ /* 0x040fe20000000000 */
[----:B------:R-:W-:Y:S01]  /*0960*/  ULDC.64 UR18, c[0x0][0x210] ;  /* 0x0000840000127ab9 */ /* 0x000fe20000000a00 */
[----:B------:R-:W-:Y:S01]  /*0970*/  VIADD R42, R28, 0x4 ;  /* 0x000000041c2a7836 */ /* 0x000fe20000000000 */
[----:B------:R-:W-:Y:S01]  /*0980*/  UIADD3.X UR9, UR5, 0x40000040, URZ, UP0, !UPT ;  /* 0x4000004005097890 */ /* 0x000fe200087fe43f */
[----:B-1----:R-:W-:Y:S01]  /*0990*/  VIADD R6, R13, 0xffffffe ;  /* 0x0ffffffe0d067836 */ /* 0x002fe20000000000 */
[----:B------:R-:W-:Y:S01]  /*09a0*/  IABS R29, R41 ;  /* 0x00000029001d7213 */ /* 0x000fe20000000000 */
[C---:B0-----:R-:W-:Y:S01]  /*09b0*/  IMAD R171, R188.reuse, 0x15, RZ ;  /* 0x00000015bcab7824 */ /* 0x041fe200078e02ff */
[----:B------:R-:W-:Y:S01]  /*09c0*/  IABS R31, R42 ;  /* 0x0000002a001f7213 */ /* 0x000fe20000000000 */
[----:B------:R0:W1:Y:S01]  /*09d0*/  F2I.FTZ.U32.TRUNC.NTZ R7, R6 ;  /* 0x0000000600077305 */ /* 0x000062000021f000 */
[C---:B------:R-:W-:Y:S01]  /*09e0*/  IMAD R165, R188.reuse, 0x14, RZ ;  /* 0x00000014bca57824 */ /* 0x040fe200078e02ff */
[----:B------:R-:W-:Y:S01]  /*09f0*/  ULDC UR7, c[0x0][0x230] ;  /* 0x00008c0000077ab9 */ /* 0x000fe20000000800 */
[----:B------:R-:W-:Y:S01]  /*0a00*/  IMAD R248, R188, 0xa, RZ ;  /* 0x0000000abcf87824 */ /* 0x000fe200078e02ff */
[----:B------:R-:W-:Y:S01]  /*0a10*/  CS2R R120, SRZ ;  /* 0x0000000000787805 */ /* 0x000fe2000001ff00 */
[----:B--2---:R-:W-:Y:S01]  /*0a20*/  VIADD R4, R10, 0xffffffe ;  /* 0x0ffffffe0a047836 */ /* 0x004fe20000000000 */
[----:B------:R-:W-:Y:S01]  /*0a30*/  CS2R R122, SRZ ;  /* 0x00000000007a7805 */ /* 0x000fe2000001ff00 */
[----:B------:R-:W-:Y:S01]  /*0a40*/  VIADD R10, R28, 0x3c ;  /* 0x0000003c1c0a7836 */ /* 0x000fe20000000000 */
[----:B------:R-:W-:Y:S01]  /*0a50*/  CS2R R124, SRZ ;  /* 0x00000000007c7805 */ /* 0x000fe2000001ff00 */
[----:B------:R2:W3:Y:S01]  /*0a60*/  F2I.FTZ.U32.TRUNC.NTZ R5, R4 ;  /* 0x0000000400057305 */ /* 0x0004e2000021f000 */
[----:B0-----:R-:W-:Y:S01]  /*0a70*/  IMAD.MOV.U32 R6, RZ, RZ, RZ ;  /* 0x000000ffff067224 */ /* 0x001fe200078e00ff */
[----:B------:R-:W-:-:S02]  /*0a80*/  CS2R R126, SRZ ;  /* 0x00000000007e7805 */ /* 0x000fc4000001ff00 */
[----:B------:R-:W-:Y:S01]  /*0a90*/  ISETP.GE.AND P3, PT, R10, RZ, PT ;  /* 0x000000ff0a00720c */ /* 0x000fe20003f66270 */
[C---:B------:R-:W-:Y:S01]  /*0aa0*/  IMAD R159, R188.reuse, 0x1f, RZ ;  /* 0x0000001fbc9f7824 */ /* 0x040fe200078e02ff */
[----:B------:R-:W-:Y:S01]  /*0ab0*/  CS2R R128, SRZ ;  /* 0x0000000000807805 */ /* 0x000fe2000001ff00 */
[--C-:B-1----:R-:W-:Y:S01]  /*0ac0*/  IMAD.MOV R17, RZ, RZ, -R7.reuse ;  /* 0x000000ffff117224 */ /* 0x102fe200078e0a07 */
[----:B------:R-:W-:Y:S01]  /*0ad0*/  CS2R R130, SRZ ;  /* 0x0000000000827805 */ /* 0x000fe2000001ff00 */
[----:B------:R-:W-:Y:S01]  /*0ae0*/  IMAD R179, R188, 0x1e, RZ ;  /* 0x0000001ebcb37824 */ /* 0x000fe200078e02ff */
[----:B------:R-:W-:Y:S01]  /*0af0*/  CS2R R132, SRZ ;  /* 0x0000000000847805 */ /* 0x000fe2000001ff00 */
[----:B------:R-:W-:Y:S01]  /*0b00*/  IMAD R13, R17, R22, RZ ;  /* 0x00000016110d7224 */ /* 0x000fe200078e02ff */
[----:B------:R-:W-:Y:S01]  /*0b10*/  IABS R17, R3 ;  /* 0x0000000300117213 */ /* 0x000fe20000000000 */
[----:B--2---:R-:W-:Y:S01]  /*0b20*/  IMAD.MOV.U32 R4, RZ, RZ, RZ ;  /* 0x000000ffff047224 */ /* 0x004fe200078e00ff */
[----:B------:R-:W-:Y:S01]  /*0b30*/  CS2R R134, SRZ ;  /* 0x0000000000867805 */ /* 0x000fe2000001ff00 */
[----:B------:R-:W-:Y:S01]  /*0b40*/  IMAD.HI.U32 R6, R7, R13, R6 ;  /* 0x0000000d07067227 */ /* 0x000fe200078e0006 */
[----:B------:R-:W-:-:S02]  /*0b50*/  IABS R13, R10 ;  /* 0x0000000a000d7213 */ /* 0x000fc40000000000 */
[----:B------:R-:W-:Y:S02]  /*0b60*/  CS2R R136, SRZ ;  /* 0x0000000000887805 */ /* 0x000fe4000001ff00 */
[----:B------:R-:W-:Y:S01]  /*0b70*/  CS2R R138, SRZ ;  /* 0x00000000008a7805 */ /* 0x000fe2000001ff00 */
[----:B---3--:R-:W-:Y:S01]  /*0b80*/  IMAD.MOV R15, RZ, RZ, -R5 ;  /* 0x000000ffff0f7224 */ /* 0x008fe200078e0a05 */
[----:B------:R-:W-:Y:S01]  /*0b90*/  CS2R R140, SRZ ;  /* 0x00000000008c7805 */ /* 0x000fe2000001ff00 */
[----:B------:R-:W-:Y:S01]  /*0ba0*/  IMAD.HI.U32 R7, R6, R17, RZ ;  /* 0x0000001106077227 */ /* 0x000fe200078e00ff */
[----:B------:R-:W-:Y:S02]  /*0bb0*/  CS2R R142, SRZ ;  /* 0x00000000008e7805 */ /* 0x000fe4000001ff00 */
[----:B------:R-:W-:Y:S02]  /*0bc0*/  CS2R R144, SRZ ;  /* 0x0000000000907805 */ /* 0x000fe4000001ff00 */
[----:B------:R-:W-:Y:S01]  /*0bd0*/  CS2R R146, SRZ ;  /* 0x0000000000927805 */ /* 0x000fe2000001ff00 */
[----:B------:R-:W-:Y:S01]  /*0be0*/  IMAD.MOV R7, RZ, RZ, -R7 ;  /* 0x000000ffff077224 */ /* 0x000fe200078e0a07 */
[----:B------:R-:W-:Y:S01]  /*0bf0*/  CS2R R148, SRZ ;  /* 0x0000000000947805 */ /* 0x000fe2000001ff00 */
[----:B------:R-:W-:Y:S01]  /*0c00*/  IMAD.MOV.U32 R11, RZ, RZ, R15 ;  /* 0x000000ffff0b7224 */ /* 0x000fe200078e000f */
[----:B------:R-:W-:Y:S01]  /*0c10*/  IABS R15, R16 ;  /* 0x00000010000f7213 */ /* 0x000fe20000000000 */
[----:B------:R-:W-:Y:S01]  /*0c20*/  IMAD R18, R22, R7, R17 ;  /* 0x0000000716127224 */ /* 0x000fe200078e0211 */
[----:B------:R-:W-:Y:S01]  /*0c30*/  CS2R R150, SRZ ;  /* 0x0000000000967805 */ /* 0x000fe2000001ff00 */
[----:B------:R-:W-:Y:S01]  /*0c40*/  IMAD R11, R11, R26, RZ ;  /* 0x0000001a0b0b7224 */ /* 0x000fe200078e02ff */
[----:B------:R-:W-:Y:S01]  /*0c50*/  CS2R R88, SRZ ;  /* 0x0000000000587805 */ /* 0x000fe2000001ff00 */
[----:B------:R-:W-:Y:S01]  /*0c60*/  VIADD R7, R28, 0x34 ;  /* 0x000000341c077836 */ /* 0x000fe20000000000 */
[----:B------:R-:W-:Y:S01]  /*0c70*/  ISETP.GT.U32.AND P0, PT, R22, R18, PT ;  /* 0x000000121600720c */ /* 0x000fe20003f04070 */
[----:B------:R-:W-:Y:S01]  /*0c80*/  IMAD.HI.U32 R4, R5, R11, R4 ;  /* 0x0000000b05047227 */ /* 0x000fe200078e0004 */
[----:B------:R-:W-:-:S02]  /*0c90*/  CS2R R90, SRZ ;  /* 0x00000000005a7805 */ /* 0x000fc4000001ff00 */
[----:B------:R-:W-:Y:S02]  /*0ca0*/  CS2R R92, SRZ ;  /* 0x00000000005c7805 */ /* 0x000fe4000001ff00 */
[----:B------:R-:W-:Y:S01]  /*0cb0*/  IABS R17, R7 ;  /* 0x0000000700117213 */ /* 0x000fe20000000000 */
[----:B------:R-:W-:Y:S01]  /*0cc0*/  IMAD.HI.U32 R11, R6, R19, RZ ;  /* 0x00000013060b7227 */ /* 0x000fe200078e00ff */
[----:B------:R-:W-:Y:S02]  /*0cd0*/  ISETP.GE.AND P5, PT, R7, RZ, PT ;  /* 0x000000ff0700720c */ /* 0x000fe40003fa6270 */
[----:B------:R-:W-:Y:S02]  /*0ce0*/  CS2R R94, SRZ ;  /* 0x00000000005e7805 */ /* 0x000fe4000001ff00 */
[----:B------:R-:W-:Y:S01]  /*0cf0*/  CS2R R96, SRZ ;  /* 0x0000000000607805 */ /* 0x000fe2000001ff00 */
[----:B------:R-:W-:Y:S01]  /*0d00*/  IMAD.MOV R11, RZ, RZ, -R11 ;  /* 0x000000ffff0b7224 */ /* 0x000fe200078e0a0b */
[----:B------:R-:W-:Y:S01]  /*0d10*/  CS2R R98, SRZ ;  /* 0x0000000000627805 */ /* 0x000fe2000001ff00 */
[----:B------:R-:W-:Y:S01]  /*0d20*/  IMAD.HI.U32 R5, R4, R13, RZ ;  /* 0x0000000d04057227 */ /* 0x000fe200078e00ff */
[----:B------:R-:W-:-:S02]  /*0d30*/  CS2R R100, SRZ ;  /* 0x0000000000647805 */ /* 0x000fc4000001ff00 */
[----:B------:R-:W-:Y:S02]  /*0d40*/  CS2R R102, SRZ ;  /* 0x0000000000667805 */ /* 0x000fe4000001ff00 */
[----:B------:R-:W-:Y:S01]  /*0d50*/  CS2R R104, SRZ ;  /* 0x0000000000687805 */ /* 0x000fe2000001ff00 */
[----:B------:R-:W-:Y:S01]  /*0d60*/  IMAD R19, R22, R11, R19 ;  /* 0x0000000b16137224 */ /* 0x000fe200078e0213 */
[----:B------:R-:W-:Y:S01]  /*0d70*/  CS2R R106, SRZ ;  /* 0x00000000006a7805 */ /* 0x000fe2000001ff00 */
[----:B------:R-:W-:Y:S01]  /*0d80*/  @!P0 IMAD.IADD R18, R18, 0x1, -R22 ;  /* 0x0000000112128824 */ /* 0x000fe200078e0a16 */
[----:B------:R-:W-:Y:S01]  /*0d90*/  CS2R R108, SRZ ;  /* 0x00000000006c7805 */ /* 0x000fe2000001ff00 */
[----:B------:R-:W-:Y:S01]  /*0da0*/  IMAD.MOV R5, RZ, RZ, -R5 ;  /* 0x000000ffff057224 */ /* 0x000fe200078e0a05 */
[----:B------:R-:W-:Y:S01]  /*0db0*/  ISETP.GT.U32.AND P1, PT, R22, R19, PT ;  /* 0x000000131600720c */ /* 0x000fe20003f24070 */
[----:B------:R-:W-:Y:S01]  /*0dc0*/  IMAD.HI.U32 R6, R4, R15, RZ ;  /* 0x0000000f04067227 */ /* 0x000fe200078e00ff */
[----:B------:R-:W-:-:S02]  /*0dd0*/  ISETP.GT.U32.AND P0, PT, R22, R18, PT ;  /* 0x000000121600720c */ /* 0x000fc40003f04070 */
[----:B------:R-:W-:Y:S02]  /*0de0*/  CS2R R110, SRZ ;  /* 0x00000000006e7805 */ /* 0x000fe4000001ff00 */
[----:B------:R-:W-:Y:S01]  /*0df0*/  CS2R R112, SRZ ;  /* 0x0000000000707805 */ /* 0x000fe2000001ff00 */
[----:B------:R-:W-:Y:S01]  /*0e00*/  IMAD R5, R26, R5, R13 ;  /* 0x000000051a057224 */ /* 0x000fe200078e020d */
[----:B------:R-:W-:Y:S01]  /*0e10*/  CS2R R114, SRZ ;  /* 0x0000000000727805 */ /* 0x000fe2000001ff00 */
[----:B------:R-:W-:Y:S01]  /*0e20*/  VIADD R10, R28, 0x30 ;  /* 0x000000301c0a7836 */ /* 0x000fe20000000000 */
[----:B------:R-:W-:Y:S01]  /*0e30*/  CS2R R116, SRZ ;  /* 0x0000000000747805 */ /* 0x000fe2000001ff00 */
[----:B------:R-:W-:Y:S01]  /*0e40*/  IMAD.MOV R6, RZ, RZ, -R6 ;  /* 0x000000ffff067224 */ /* 0x000fe200078e0a06 */
[----:B------:R-:W-:Y:S01]  /*0e50*/  CS2R R118, SRZ ;  /* 0x0000000000767805 */ /* 0x000fe2000001ff00 */
[----:B------:R-:W-:Y:S01]  /*0e60*/  IMAD.HI.U32 R11, R4, R23, RZ ;  /* 0x00000017040b7227 */ /* 0x000fe200078e00ff */
[----:B------:R-:W-:-:S02]  /*0e70*/  IABS R21, R10 ;  /* 0x0000000a00157213 */ /* 0x000fc40000000000 */
[----:B------:R-:W-:Y:S02]  /*0e80*/  CS2R R56, SRZ ;  /* 0x0000000000387805 */ /* 0x000fe4000001ff00 */
[----:B------:R-:W-:Y:S01]  /*0e90*/  ISETP.GE.AND P2, PT, R10, RZ, PT ;  /* 0x000000ff0a00720c */ /* 0x000fe20003f46270 */
[--C-:B------:R-:W-:Y:S01]  /*0ea0*/  @!P1 IMAD.IADD R19, R19, 0x1, -R22.reuse ;  /* 0x0000000113139824 */ /* 0x100fe200078e0a16 */
[----:B------:R-:W-:Y:S01]  /*0eb0*/  CS2R R58, SRZ ;  /* 0x00000000003a7805 */ /* 0x000fe2000001ff00 */
[----:B------:R-:W-:Y:S01]  /*0ec0*/  @!P0 IMAD.IADD R18, R18, 0x1, -R22 ;  /* 0x0000000112128824 */ /* 0x000fe200078e0a16 */
[----:B------:R-:W-:Y:S01]  /*0ed0*/  ISETP.GE.AND P0, PT, R3, RZ, PT ;  /* 0x000000ff0300720c */ /* 0x000fe20003f06270 */
[----:B------:R-:W-:Y:S01]  /*0ee0*/  IMAD R6, R26, R6, R15 ;  /* 0x000000061a067224 */ /* 0x000fe200078e020f */
[----:B------:R-:W-:Y:S01]  /*0ef0*/  ISETP.GT.U32.AND P1, PT, R22, R19, PT ;  /* 0x000000131600720c */ /* 0x000fe20003f24070 */
[----:B------:R-:W-:Y:S01]  /*0f00*/  IMAD.HI.U32 R7, R4, R17, RZ ;  /* 0x0000001104077227 */ /* 0x000fe200078e00ff */
[----:B------:R-:W-:-:S02]  /*0f10*/  CS2R R60, SRZ ;  /* 0x00000000003c7805 */ /* 0x000fc4000001ff00 */
[----:B------:R-:W-:Y:S02]  /*0f20*/  CS2R R62, SRZ ;  /* 0x00000000003e7805 */ /* 0x000fe4000001ff00 */
[----:B------:R-:W-:Y:S01]  /*0f30*/  CS2R R64, SRZ ;  /* 0x0000000000407805 */ /* 0x000fe2000001ff00 */
[C---:B------:R-:W-:Y:S01]  /*0f40*/  IMAD.HI.U32 R15, R4.reuse, R27, RZ ;  /* 0x0000001b040f7227 */ /* 0x040fe200078e00ff */
[----:B------:R-:W-:Y:S02]  /*0f50*/  CS2R R66, SRZ ;  /* 0x0000000000427805 */ /* 0x000fe4000001ff00 */
[----:B------:R-:W-:Y:S02]  /*0f60*/  CS2R R68, SRZ ;  /* 0x0000000000447805 */ /* 0x000fe4000001ff00 */
[----:B------:R-:W-:Y:S01]  /*0f70*/  CS2R R70, SRZ ;  /* 0x0000000000467805 */ /* 0x000fe2000001ff00 */
[----:B------:R-:W-:Y:S01]  /*0f80*/  IMAD.HI.U32 R10, R4, R21, RZ ;  /* 0x00000015040a7227 */ /* 0x000fe200078e00ff */
[----:B------:R-:W-:-:S02]  /*0f90*/  CS2R R72, SRZ ;  /* 0x0000000000487805 */ /* 0x000fc4000001ff00 */
[----:B------:R-:W-:Y:S02]  /*0fa0*/  CS2R R74, SRZ ;  /* 0x00000000004a7805 */ /* 0x000fe4000001ff00 */
[----:B------:R-:W-:Y:S01]  /*0fb0*/  CS2R R76, SRZ ;  /* 0x00000000004c7805 */ /* 0x000fe2000001ff00 */
[----:B------:R-:W-:Y:S01]  /*0fc0*/  @!P0 IMAD.MOV R18, RZ, RZ, -R18 ;  /* 0x000000ffff128224 */ /* 0x000fe200078e0a12 */
[----:B------:R-:W-:Y:S01]  /*0fd0*/  ISETP.GT.U32.AND P0, PT, R26, R5, PT ;  /* 0x000000051a00720c */ /* 0x000fe20003f04070 */
[----:B------:R-:W-:Y:S01]  /*0fe0*/  @!P1 IMAD.IADD R19, R19, 0x1, -R22 ;  /* 0x0000000113139824 */ /* 0x000fe200078e0a16 */
[----:B------:R-:W-:Y:S01]  /*0ff0*/  ISETP.NE.AND P1, PT, R8, RZ, PT ;  /* 0x000000ff0800720c */ /* 0x000fe20003f25270 */
[----:B------:R-:W-:Y:S01]  /*1000*/  IMAD.MOV R11, RZ, RZ, -R11 ;  /* 0x000000ffff0b7224 */ /* 0x000fe200078e0a0b */
[----:B------:R-:W-:Y:S01]  /*1010*/  CS2R R78, SRZ ;  /* 0x00000000004e7805 */ /* 0x000fe2000001ff00 */
[----:B------:R-:W-:Y:S01]  /*1020*/  @!P6 IMAD.MOV R19, RZ, RZ, -R19 ;  /* 0x000000ffff13e224 */ /* 0x000fe200078e0a13 */
[----:B------:R-:W-:Y:S01]  /*1030*/  ISETP.GT.U32.AND P6, PT, R26, R6, PT ;  /* 0x000000061a00720c */ /* 0x000fe20003fc4070 */
[----:B------:R-:W-:Y:S01]  /*1040*/  IMAD.MOV R7, RZ, RZ, -R7 ;  /* 0x000000ffff077224 */ /* 0x000fe200078e0a07 */
[----:B------:R-:W-:Y:S01]  /*1050*/  CS2R R80, SRZ ;  /* 0x0000000000507805 */ /* 0x000fe2000001ff00 */
[----:B------:R-:W-:Y:S01]  /*1060*/  IMAD.HI.U32 R13, R4, R25, RZ ;  /* 0x00000019040d7227 */ /* 0x000fe200078e00ff */
[----:B------:R-:W-:-:S02]  /*1070*/  CS2R R82, SRZ ;  /* 0x0000000000527805 */ /* 0x000fc4000001ff00 */
[----:B------:R-:W-:Y:S02]  /*1080*/  CS2R R84, SRZ ;  /* 0x0000000000547805 */ /* 0x000fe4000001ff00 */
[----:B------:R-:W-:Y:S01]  /*1090*/  CS2R R86, SRZ ;  /* 0x0000000000567805 */ /* 0x000fe2000001ff00 */
[----:B------:R-:W-:Y:S01]  /*10a0*/  IMAD.MOV R20, RZ, RZ, -R15 ;  /* 0x000000ffff147224 */ /* 0x000fe200078e0a0f */
[----:B------:R-:W-:Y:S01]  /*10b0*/  CS2R R44, SRZ ;  /* 0x00000000002c7805 */ /* 0x000fe2000001ff00 */
[----:B------:R-:W-:Y:S01]  /*10c0*/  IMAD.MOV R10, RZ, RZ, -R10 ;  /* 0x000000ffff0a7224 */ /* 0x000fe200078e0a0a */
[----:B------:R-:W-:Y:S01]  /*10d0*/  CS2R R46, SRZ ;  /* 0x00000000002e7805 */ /* 0x000fe2000001ff00 */
[C---:B------:R-:W-:Y:S01]  /*10e0*/  IMAD R15, R26.reuse, R11, R23 ;  /* 0x0000000b1a0f7224 */ /* 0x040fe200078e0217 */
[----:B------:R-:W-:Y:S01]  /*10f0*/  LOP3.LUT R11, RZ, R8, RZ, 0x33, !PT ;  /* 0x00000008ff0b7212 */ /* 0x000fe200078e33ff */
[C---:B------:R-:W-:Y:S01]  /*1100*/  IMAD R7, R26.reuse, R7, R17 ;  /* 0x000000071a077224 */ /* 0x040fe200078e0211 */
[----:B------:R-:W-:Y:S01]  /*1110*/  IABS R23, R36 ;  /* 0x0000002400177213 */ /* 0x000fe20000000000 */
[--C-:B------:R-:W-:Y:S01]  /*1120*/  @!P0 IMAD.IADD R5, R5, 0x1, -R26.reuse ;  /* 0x0000000105058824 */ /* 0x100fe200078e0a1a */
[----:B------:R-:W-:Y:S01]  /*1130*/  CS2R R48, SRZ ;  /* 0x0000000000307805 */ /* 0x000fe2000001ff00 */
[----:B------:R-:W-:Y:S01]  /*1140*/  IMAD.MOV R16, RZ, RZ, -R13 ;  /* 0x000000ffff107224 */ /* 0x000fe200078e0a0d */
[C---:B------:R-:W-:Y:S01]  /*1150*/  ISETP.GT.U32.AND P0, PT, R26.reuse, R7, PT ;  /* 0x000000071a00720c */ /* 0x040fe20003f04070 */
[----:B------:R-:W-:Y:S01]  /*1160*/  IMAD R13, R26, R10, R21 ;  /* 0x0000000a1a0d7224 */ /* 0x000fe200078e0215 */
[C---:B------:R-:W-:Y:S01]  /*1170*/  SEL R10, R11.reuse, R18, !P1 ;  /* 0x000000120b0a7207 */ /* 0x040fe20004800000 */
[----:B------:R-:W-:Y:S01]  /*1180*/  @!P6 IMAD.IADD R6, R6, 0x1, -R26 ;  /* 0x000000010606e824 */ /* 0x000fe200078e0a1a */
[----:B------:R-:W-:Y:S01]  /*1190*/  SEL R11, R11, R19, !P1 ;  /* 0x000000130b0b7207 */ /* 0x000fe20004800000 */
[C---:B------:R-:W-:Y:S01]  /*11a0*/  IMAD R16, R26.reuse, R16, R25 ;  /* 0x000000101a107224 */ /* 0x040fe200078e0219 */
[----:B------:R-:W-:Y:S01]  /*11b0*/  ISETP.GT.U32.AND P1, PT, R26, R5, PT ;  /* 0x000000051a00720c */ /* 0x000fe20003f24070 */
[----:B------:R-:W-:Y:S01]  /*11c0*/  IMAD.HI.U32 R18, R4, R23, RZ ;  /* 0x0000001704127227 */ /* 0x000fe200078e00ff */
[----:B------:R-:W-:-:S02]  /*11d0*/  ISETP.GT.U32.AND P6, PT, R26, R6, PT ;  /* 0x000000061a00720c */ /* 0x000fc40003fc4070 */
[----:B------:R-:W-:Y:S02]  /*11e0*/  CS2R R50, SRZ ;  /* 0x0000000000327805 */ /* 0x000fe4000001ff00 */
[----:B------:R-:W-:Y:S01]  /*11f0*/  IABS R21, R35 ;  /* 0x0000002300157213 */ /* 0x000fe20000000000 */
[----:B------:R-:W-:Y:S01]  /*1200*/  IMAD.MOV R18, RZ, RZ, -R18 ;  /* 0x000000ffff127224 */ /* 0x000fe200078e0a12 */
[----:B------:R-:W-:Y:S01]  /*1210*/  IABS R25, R37 ;  /* 0x0000002500197213 */ /* 0x000fe20000000000 */
[--C-:B------:R-:W-:Y:S01]  /*1220*/  @!P0 IMAD.IADD R7, R7, 0x1, -R26.reuse ;  /* 0x0000000107078824 */ /* 0x100fe200078e0a1a */
[----:B------:R-:W-:Y:S01]  /*1230*/  ISETP.GT.U32.AND P0, PT, R26, R16, PT ;  /* 0x000000101a00720c */ /* 0x000fe20003f04070 */
[----:B------:R-:W-:Y:S01]  /*1240*/  IMAD.HI.U32 R8, R4, R21, RZ ;  /* 0x0000001504087227 */ /* 0x000fe200078e00ff */
[----:B------:R-:W-:Y:S02]  /*1250*/  CS2R R52, SRZ ;  /* 0x0000000000347805 */ /* 0x000fe4000001ff00 */
[----:B------:R-:W-:Y:S01]  /*1260*/  CS2R R54, SRZ ;  /* 0x0000000000367805 */ /* 0x000fe2000001ff00 */
[----:B------:R-:W-:Y:S01]  /*1270*/  UMOV UR10, 0xfffffffe ;  /* 0xfffffffe000a7882 */ /* 0x000fe20000000000 */
[--C-:B------:R-:W-:Y:S01]  /*1280*/  @!P1 IMAD.IADD R5, R5, 0x1, -R26.reuse ;  /* 0x0000000105059824 */ /* 0x100fe200078e0a1a */
[----:B------:R-:W-:Y:S01]  /*1290*/  ISETP.GT.U32.AND P1, PT, R26, R13, PT ;  /* 0x0000000d1a00720c */ /* 0x000fe20003f24070 */
[----:B------:R-:W-:Y:S01]  /*12a0*/  @!P6 IMAD.IADD R6, R6, 0x1, -R26 ;  /* 0x000000010606e824 */ /* 0x000fe200078e0a1a */
[C---:B------:R-:W-:Y:S01]  /*12b0*/  ISETP.GT.U32.AND P6, PT, R26.reuse, R15, PT ;  /* 0x0000000f1a00720c */ /* 0x040fe20003fc4070 */
[C---:B------:R-:W-:Y:S01]  /*12c0*/  IMAD R17, R26.reuse, R20, R27 ;  /* 0x000000141a117224 */ /* 0x040fe200078e021b */
[----:B------:R-:W-:Y:S01]  /*12d0*/  IABS R27, R38 ;  /* 0x00000026001b7213 */ /* 0x000fe20000000000 */
[----:B------:R-:W-:Y:S01]  /*12e0*/  IMAD R18, R26, R18, R23 ;  /* 0x000000121a127224 */ /* 0x000fe200078e0217 */
[----:B------:R-:W-:Y:S01]  /*12f0*/  UMOV UR11, 0x7fffffdf ;  /* 0x7fffffdf000b7882 */ /* 0x000fe20000000000 */
[----:B------:R-:W-:Y:S01]  /*1300*/  IMAD.MOV R8, RZ, RZ, -R8 ;  /* 0x000000ffff087224 */ /* 0x000fe200078e0a08 */
[----:B------:R-:W-:Y:S01]  /*1310*/  UIADD3.64 UR10, UR4, -UR10, URZ ;  /* 0x8000000a040a7297 */ /* 0x000fe2000fffe03f */
[----:B------:R-:W-:Y:S01]  /*1320*/  @!P0 IMAD.IADD R16, R16, 0x1, -R26 ;  /* 0x0000000110108824 */ /* 0x000fe200078e0a1a */
[----:B------:R-:W-:Y:S01]  /*1330*/  ISETP.GT.U32.AND P0, PT, R26, R18, PT ;  /* 0x000000121a00720c */ /* 0x000fe20003f04070 */
[----:B------:R-:W-:Y:S01]  /*1340*/  IMAD.HI.U32 R19, R4, R25, RZ ;  /* 0x0000001904137227 */ /* 0x000fe200078e00ff */
[----:B------:R-:W-:-:S02]  /*1350*/  UIADD3.64 UR16, UR8, 0x80, URZ ;  /* 0x0000008008107897 */ /* 0x000fc4000fffe03f */
[----:B------:R-:W-:Y:S01]  /*1360*/  UIADD3.64 UR20, UR8, 0x100, URZ ;  /* 0x0000010008147897 */ /* 0x000fe2000fffe03f */
[--C-:B------:R-:W-:Y:S01]  /*1370*/  @!P1 IMAD.IADD R13, R13, 0x1, -R26.reuse ;  /* 0x000000010d0d9824 */ /* 0x100fe200078e0a1a */
[C---:B------:R-:W-:Y:S01]  /*1380*/  ISETP.GT.U32.AND P1, PT, R26.reuse, R17, PT ;  /* 0x000000111a00720c */ /* 0x040fe20003f24070 */
[----:B------:R-:W-:Y:S01]  /*1390*/  IMAD R8, R26, R8, R21 ;  /* 0x000000081a087224 */ /* 0x000fe200078e0215 */
[----:B------:R-:W-:Y:S01]  /*13a0*/  UIADD3.64 UR24, UR8, 0x180, URZ ;  /* 0x0000018008187897 */ /* 0x000fe2000fffe03f */
[----:B------:R-:W-:Y:S01]  /*13b0*/  IMAD.HI.U32 R20, R4, R27, RZ ;  /* 0x0000001b04147227 */ /* 0x000fe200078e00ff */
[----:B------:R-:W-:Y:S02]  /*13c0*/  UIADD3.64 UR28, UR8, 0x200, URZ ;  /* 0x00000200081c7897 */ /* 0x000fe4000fffe03f */
[----:B------:R-:W-:Y:S01]  /*13d0*/  UIADD3.64 UR32, UR8, 0x280, URZ ;  /* 0x0000028008207897 */ /* 0x000fe2000fffe03f */
[----:B------:R-:W-:Y:S01]  /*13e0*/  IMAD.MOV R19, RZ, RZ, -R19 ;  /* 0x000000ffff137224 */ /* 0x000fe200078e0a13 */
[----:B------:R-:W-:Y:S01]  /*13f0*/  UIADD3.64 UR36, UR8, 0x300, URZ ;  /* 0x0000030008247897 */ /* 0x000fe2000fffe03f */
[----:B------:R-:W-:Y:S01]  /*1400*/  @!P6 IMAD.IADD R15, R15, 0x1, -R26 ;  /* 0x000000010f0fe824 */ /* 0x000fe200078e0a1a */
[----:B------:R-:W-:Y:S01]  /*1410*/  ISETP.GT.U32.AND P6, PT, R26, R8, PT ;  /* 0x000000081a00720c */ /* 0x000fe20003fc4070 */
[----:B------:R-:W-:-:S02]  /*1420*/  IMAD.MOV R20, RZ, RZ, -R20 ;  /* 0x000000ffff147224 */ /* 0x000fc400078e0a14 */
[C---:B------:R-:W-:Y:S01]  /*1430*/  IMAD R19, R26.reuse, R19, R25 ;  /* 0x000000131a137224 */ /* 0x040fe200078e0219 */
[----:B------:R-:W-:Y:S01]  /*1440*/  IABS R25, R39 ;  /* 0x0000002700197213 */ /* 0x000fe20000000000 */
[C---:B------:R-:W-:Y:S01]  /*1450*/  IMAD R20, R26.reuse, R20, R27 ;  /* 0x000000141a147224 */ /* 0x040fe200078e021b */
[----:B------:R-:W-:Y:S01]  /*1460*/  IABS R27, R40 ;  /* 0x00000028001b7213 */ /* 0x000fe20000000000 */
[--C-:B------:R-:W-:Y:S01]  /*1470*/  @!P1 IMAD.IADD R17, R17, 0x1, -R26.reuse ;  /* 0x0000000111119824 */ /* 0x100fe200078e0a1a */
[----:B------:R-:W-:Y:S01]  /*1480*/  ISETP.GT.U32.AND P1, PT, R26, R19, PT ;  /* 0x000000131a00720c */ /* 0x000fe20003f24070 */
[----:B------:R-:W-:Y:S01]  /*1490*/  @!P0 IMAD.IADD R18, R18, 0x1, -R26 ;  /* 0x0000000112128824 */ /* 0x000fe200078e0a1a */
[----:B------:R-:W-:Y:S01]  /*14a0*/  ISETP.GT.U32.AND P0, PT, R26, R13, PT ;  /* 0x0000000d1a00720c */ /* 0x000fe20003f04070 */
[----:B------:R-:W-:-:S04]  /*14b0*/  IMAD.HI.U32 R21, R4, R25, RZ ;  /* 0x0000001904157227 */ /* 0x000fc800078e00ff */
[----:B------:R-:W-:-:S04]  /*14c0*/  IMAD.HI.U32 R22, R4, R27, RZ ;  /* 0x0000001b04167227 */ /* 0x000fc800078e00ff */
[----:B------:R-:W-:-:S04]  /*14d0*/  IMAD.HI.U32 R23, R4, R29, RZ ;  /* 0x0000001d04177227 */ /* 0x000fc800078e00ff */
[----:B------:R-:W-:-:S04]  /*14e0*/  IMAD.HI.U32 R24, R4, R31, RZ ;  /* 0x0000001f04187227 */ /* 0x000fc800078e00ff */
[----:B------:R-:W-:Y:S02]  /*14f0*/  IMAD.MOV R21, RZ, RZ, -R21 ;  /* 0x000000ffff157224 */ /* 0x000fe400078e0a15 */
[----:B------:R-:W-:-:S04]  /*1500*/  IMAD.HI.U32 R4, R4, R33, RZ ;  /* 0x0000002104047227 */ /* 0x000fc800078e00ff */
[----:B------:R-:W-:Y:S01]  /*1510*/  @!P6 IMAD.IADD R8, R8, 0x1, -R26 ;  /* 0x000000010808e824 */ /* 0x000fe200078e0a1a */
[C---:B------:R-:W-:Y:S01]  /*1520*/  ISETP.GT.U32.AND P6, PT, R26.reuse, R7, PT ;  /* 0x000000071a00720c */ /* 0x040fe20003fc4070 */
[C---:B------:R-:W-:Y:S02]  /*1530*/  IMAD R21, R26.reuse, R21, R25 ;  /* 0x000000151a157224 */ /* 0x040fe400078e0219 */
[----:B------:R-:W-:Y:S02]  /*1540*/  IMAD.MOV R25, RZ, RZ, -R4 ;  /* 0x000000ffff197224 */ /* 0x000fe400078e0a04 */
[----:B------:R-:W-:Y:S01]  /*1550*/  IMAD.MOV.U32 R4, RZ, RZ, R5 ;  /* 0x000000ffff047224 */ /* 0x000fe200078e0005 */
[----:B------:R-:W-:Y:S01]  /*1560*/  SHF.R.S32.HI R5, RZ, 0x1f, R14 ;  /* 0x0000001fff057819 */ /* 0x000fe2000001140e */
[--C-:B------:R-:W-:Y:S01]  /*1570*/  @!P1 IMAD.IADD R19, R19, 0x1, -R26.reuse ;  /* 0x0000000113139824 */ /* 0x100fe200078e0a1a */
[C---:B------:R-:W-:Y:S01]  /*1580*/  ISETP.GT.U32.AND P1, PT, R26.reuse, R15, PT ;  /* 0x0000000f1a00720c */ /* 0x040fe20003f24070 */
[----:B------:R-:W-:Y:S01]  /*1590*/  @!P0 IMAD.IADD R13, R13, 0x1, -R26 ;  /* 0x000000010d0d8824 */ /* 0x000fe200078e0a1a */
[C---:B------:R-:W-:Y:S01]  /*15a0*/  ISETP.GT.U32.AND P0, PT, R26.reuse, R16, PT ;  /* 0x000000101a00720c */ /* 0x040fe20003f04070 */
[----:B------:R-:W-:Y:S01]  /*15b0*/  @!P3 IMAD.MOV R4, RZ, RZ, -R4 ;  /* 0x000000ffff04b224 */ /* 0x000fe200078e0a04 */
[C---:B------:R-:W-:Y:S01]  /*15c0*/  ISETP.GT.U32.AND P3, PT, R26.reuse, R17, PT ;  /* 0x000000111a00720c */ /* 0x040fe20003f64070 */
[----:B------:R-:W-:Y:S01]  /*15d0*/  IMAD.MOV R22, RZ, RZ, -R22 ;  /* 0x000000ffff167224 */ /* 0x000fe200078e0a16 */
[----:B------:R-:W-:Y:S01]  /*15e0*/  LEA.HI R14, R5, R14, RZ, 0x5 ;  /* 0x0000000e050e7211 */ /* 0x000fe200078f28ff */
[----:B------:R-:W-:Y:S01]  /*15f0*/  IMAD.MOV R23, RZ, RZ, -R23 ;  /* 0x000000ffff177224 */ /* 0x000fe200078e0a17 */
[----:B------:R-:W0:Y:S01]  /*1600*/  LDC R5, c[0x0][0x240] ;  /* 0x00009000ff057b82 */ /* 0x000e220000000800 */
[----:B------:R-:W-:Y:S01]  /*1610*/  @!P6 IMAD.IADD R7, R7, 0x1, -R26 ;  /* 0x000000010707e824 */ /* 0x000fe200078e0a1a */
[C---:B------:R-:W-:Y:S01]  /*1620*/  ISETP.GT.U32.AND P6, PT, R26.reuse, R18, PT ;  /* 0x000000121a00720c */ /* 0x040fe20003fc4070 */
[----:B------:R-:W-:-:S02]  /*1630*/  IMAD R22, R26, R22, R27 ;  /* 0x000000161a167224 */ /* 0x000fc400078e021b */
[----:B------:R-:W-:Y:S01]  /*1640*/  @!P4 IMAD.MOV R6, RZ, RZ, -R6 ;  /* 0x000000ffff06c224 */ /* 0x000fe200078e0a06 */
[C---:B------:R-:W-:Y:S01]  /*1650*/  ISETP.GT.U32.AND P4, PT, R26.reuse, R8, PT ;  /* 0x000000081a00720c */ /* 0x040fe20003f84070 */
[C---:B------:R-:W-:Y:S02]  /*1660*/  IMAD R23, R26.reuse, R23, R29 ;  /* 0x000000171a177224 */ /* 0x040fe400078e021d */
[----:B------:R-:W-:Y:S01]  /*1670*/  @!P5 IMAD.MOV R7, RZ, RZ, -R7 ;  /* 0x000000ffff07d224 */ /* 0x000fe200078e0a07 */
[C---:B------:R-:W-:Y:S01]  /*1680*/  ISETP.GT.U32.AND P5, PT, R26.reuse, R19, PT ;  /* 0x000000131a00720c */ /* 0x040fe20003fa4070 */
[----:B------:R-:W-:Y:S01]  /*1690*/  @!P2 IMAD.MOV R13, RZ, RZ, -R13 ;  /* 0x000000ffff0da224 */ /* 0x000fe200078e0a0d */
[C---:B------:R-:W-:Y:S01]  /*16a0*/  ISETP.GT.U32.AND P2, PT, R26.reuse, R20, PT ;  /* 0x000000141a00720c */ /* 0x040fe20003f44070 */
[--C-:B------:R-:W-:Y:S01]  /*16b0*/  @!P1 IMAD.IADD R15, R15, 0x1, -R26.reuse ;  /* 0x000000010f0f9824 */ /* 0x100fe200078e0a1a */
[----:B------:R-:W-:Y:S01]  /*16c0*/  ISETP.GT.U32.AND P1, PT, R26, R21, PT ;  /* 0x000000151a00720c */ /* 0x000fe20003f24070 */
[--C-:B------:R-:W-:Y:S01]  /*16d0*/  @!P0 IMAD.IADD R16, R16, 0x1, -R26.reuse ;  /* 0x0000000110108824 */ /* 0x100fe200078e0a1a */
[C---:B------:R-:W-:Y:S01]  /*16e0*/  ISETP.GT.U32.AND P0, PT, R26.reuse, R22, PT ;  /* 0x000000161a00720c */ /* 0x040fe20003f04070 */
[----:B------:R-:W-:Y:S01]  /*16f0*/  @!P3 IMAD.IADD R17, R17, 0x1, -R26 ;  /* 0x000000011111b824 */ /* 0x000fe200078e0a1a */
[----:B------:R-:W-:Y:S01]  /*1700*/  ISETP.GT.U32.AND P3, PT, R26, R23, PT ;  /* 0x000000171a00720c */ /* 0x000fe20003f64070 */
[----:B------:R-:W-:-:S02]  /*1710*/  IMAD.MOV R24, RZ, RZ, -R24 ;  /* 0x000000ffff187224 */ /* 0x000fc400078e0a18 */
[C---:B------:R-:W-:Y:S02]  /*1720*/  IMAD R25, R26.reuse, R25, R33 ;  /* 0x000000191a197224 */ /* 0x040fe400078e0221 */
[----:B------:R-:W-:Y:S02]  /*1730*/  IMAD R24, R26, R24, R31 ;  /* 0x000000181a187224 */ /* 0x000fe400078e021f */
[--C-:B------:R-:W-:Y:S02]  /*1740*/  @!P4 IMAD.IADD R8, R8, 0x1, -R26.reuse ;  /* 0x000000010808c824 */ /* 0x100fe400078e0a1a */
[--C-:B------:R-:W-:Y:S01]  /*1750*/  @!P5 IMAD.IADD R19, R19, 0x1, -R26.reuse ;  /* 0x000000011313d824 */ /* 0x100fe200078e0a1a */
[----:B------:R-:W-:Y:S01]  /*1760*/  ISETP.GT.U32.AND P4, PT, R26, R24, PT ;  /* 0x000000181a00720c */ /* 0x000fe20003f84070 */
[--C-:B------:R-:W-:Y:S01]  /*1770*/  @!P6 IMAD.IADD R18, R18, 0x1, -R26.reuse ;  /* 0x000000011212e824 */ /* 0x100fe200078e0a1a */
[----:B------:R-:W-:Y:S01]  /*1780*/  ISETP.GT.U32.AND P5, PT, R26, R25, PT ;  /* 0x000000191a00720c */ /* 0x000fe20003fa4070 */
[--C-:B------:R-:W-:Y:S01]  /*1790*/  @!P2 IMAD.IADD R20, R20, 0x1, -R26.reuse ;  /* 0x000000011414a824 */ /* 0x100fe200078e0a1a */
[----:B------:R-:W-:Y:S01]  /*17a0*/  ISETP.GE.AND P6, PT, R30, RZ, PT ;  /* 0x000000ff1e00720c */ /* 0x000fe20003fc6270 */
[--C-:B------:R-:W-:Y:S01]  /*17b0*/  @!P1 IMAD.IADD R21, R21, 0x1, -R26.reuse ;  /* 0x0000000115159824 */ /* 0x100fe200078e0a1a */
[----:B------:R-:W-:Y:S01]  /*17c0*/  ISETP.GE.AND P2, PT, R32, RZ, PT ;  /* 0x000000ff2000720c */ /* 0x000fe20003f46270 */
[--C-:B------:R-:W-:Y:S01]  /*17d0*/  @!P0 IMAD.IADD R22, R22, 0x1, -R26.reuse ;  /* 0x0000000116168824 */ /* 0x100fe200078e0a1a */
[----:B------:R-:W-:Y:S01]  /*17e0*/  ISETP.GE.AND P1, PT, R34, RZ, PT ;  /* 0x000000ff2200720c */ /* 0x000fe20003f26270 */
[--C-:B------:R-:W-:Y:S01]  /*17f0*/  @!P3 IMAD.IADD R23, R23, 0x1, -R26.reuse ;  /* 0x000000011717b824 */ /* 0x100fe200078e0a1a */
[----:B------:R-:W-:Y:S01]  /*1800*/  ISETP.GE.AND P0, PT, R35, RZ, PT ;  /* 0x000000ff2300720c */ /* 0x000fe20003f06270 */
[----:B------:R-:W-:Y:S01]  /*1810*/  IMAD R10, R10, UR6, RZ ;  /* 0x000000060a0a7c24 */ /* 0x000fe2000f8e02ff */
[----:B------:R-:W-:Y:S01]  /*1820*/  ISETP.GE.AND P3, PT, R36, RZ, PT ;  /* 0x000000ff2400720c */ /* 0x000fe20003f66270 */
[--C-:B------:R-:W-:Y:S01]  /*1830*/  @!P4 IMAD.IADD R24, R24, 0x1, -R26.reuse ;  /* 0x000000011818c824 */ /* 0x100fe200078e0a1a */
[----:B------:R-:W-:Y:S01]  /*1840*/  ISETP.GE.AND P4, PT, R37, RZ, PT ;  /* 0x000000ff2500720c */ /* 0x000fe20003f86270 */
[----:B------:R-:W-:Y:S01]  /*1850*/  @!P5 IMAD.IADD R25, R25, 0x1, -R26 ;  /* 0x000000011919d824 */ /* 0x000fe200078e0a1a */
[C---:B------:R-:W-:Y:S01]  /*1860*/  ISETP.GT.U32.AND P5, PT, R26.reuse, R20, PT ;  /* 0x000000141a00720c */ /* 0x040fe20003fa4070 */
[----:B------:R-:W-:Y:S01]  /*1870*/  @!P6 IMAD.MOV R15, RZ, RZ, -R15 ;  /* 0x000000ffff0fe224 */ /* 0x000fe200078e0a0f */
        /* <DEDUP_REMOVED lines=8> */
[----:B------:R-:W-:Y:S01]  /*1900*/  ISETP.GT.U32.AND P3, PT, R26, R25, PT ;  /* 0x000000191a00720c */ /* 0x000fe20003f64070 */
[----:B------:R-:W-:Y:S01]  /*1910*/  @!P4 IMAD.MOV R19, RZ, RZ, -R19 ;  /* 0x000000ffff13c224 */ /* 0x000fe200078e0a13 */
[----:B------:R-:W-:Y:S01]  /*1920*/  ISETP.GE.AND P4, PT, R28, RZ, PT ;  /* 0x000000ff1c00720c */ /* 0x000fe20003f86270 */
        /* <DEDUP_REMOVED lines=10> */
[----:B------:R-:W-:Y:S01]  /*19d0*/  @!P3 IMAD.IADD R25, R25, 0x1, -R26 ;  /* 0x000000011919b824 */ /* 0x000fe200078e0a1a */
[----:B------:R-:W-:Y:S01]  /*19e0*/  ISETP.NE.AND P3, PT, R9, RZ, PT ;  /* 0x000000ff0900720c */ /* 0x000fe20003f65270 */
[----:B------:R-:W1:Y:S01]  /*19f0*/  LDC.64 R26, c[0x0][0x218] ;  /* 0x00008600ff1a7b82 */ /* 0x000e620000000a00 */
[----:B------:R-:W-:Y:S01]  /*1a00*/  LOP3.LUT R9, RZ, R9, RZ, 0x33, !PT ;  /* 0x00000009ff097212 */ /* 0x000fe200078e33ff */
[----:B------:R-:W-:Y:S01]  /*1a10*/  @!P5 IMAD.MOV R20, RZ, RZ, -R20 ;  /* 0x000000ffff14d224 */ /* 0x000fe200078e0a14 */
[----:B------:R-:W-:Y:S01]  /*1a20*/  CS2R R28, SRZ ;  /* 0x00000000001c7805 */ /* 0x000fe2000001ff00 */
[----:B------:R-:W-:Y:S01]  /*1a30*/  @!P6 IMAD.MOV R24, RZ, RZ, -R24 ;  /* 0x000000ffff18e224 */ /* 0x000fe200078e0a18 */
[C---:B------:R-:W-:Y:S01]  /*1a40*/  SEL R4, R9.reuse, R4, !P3 ;  /* 0x0000000409047207 */ /* 0x040fe20005800000 */
        /* <DEDUP_REMOVED lines=8> */
[-C--:B0-----:R-:W-:Y:S01]  /*1ad0*/  IMAD R4, R4, R5.reuse, RZ ;  /* 0x0000000504047224 */ /* 0x081fe200078e02ff */
[C---:B------:R-:W-:Y:S01]  /*1ae0*/  SEL R16, R9.reuse, R16, !P3 ;  /* 0x0000001009107207 */ /* 0x040fe20005800000 */
[----:B------:R-:W-:Y:S01]  /*1af0*/  IMAD R6, R6, R5, RZ ;  /* 0x0000000506067224 */ /* 0x000fe200078e02ff */
[----:B------:R-:W-:Y:S01]  /*1b00*/  SEL R17, R9, R17, !P3 ;  /* 0x0000001109117207 */ /* 0x000fe20005800000 */
[-C--:B------:R-:W-:Y:S01]  /*1b10*/  IMAD R7, R7, R5.reuse, RZ ;  /* 0x0000000507077224 */ /* 0x080fe200078e02ff */
[----:B------:R-:W-:Y:S01]  /*1b20*/  SEL R8, R9, R8, !P3 ;  /* 0x0000000809087207 */ /* 0x000fe20005800000 */
[-C--:B------:R-:W-:Y:S01]  /*1b30*/  IMAD R13, R13, R5.reuse, RZ ;  /* 0x000000050d0d7224 */ /* 0x080fe200078e02ff */
[----:B------:R-:W-:Y:S01]  /*1b40*/  SEL R18, R9, R18, !P3 ;  /* 0x0000001209127207 */ /* 0x000fe20005800000 */
[----:B------:R-:W-:Y:S01]  /*1b50*/  IMAD R15, R15, R5, RZ ;  /* 0x000000050f0f7224 */ /* 0x000fe200078e02ff */
[C---:B------:R-:W-:Y:S01]  /*1b60*/  SEL R19, R9.reuse, R19, !P3 ;  /* 0x0000001309137207 */ /* 0x040fe20005800000 */
[-C--:B------:R-:W-:Y:S01]  /*1b70*/  IMAD R16, R16, R5.reuse, RZ ;  /* 0x0000000510107224 */ /* 0x080fe200078e02ff */
[----:B------:R-:W-:Y:S01]  /*1b80*/  SEL R20, R9, R20, !P3 ;  /* 0x0000001409147207 */ /* 0x000fe20005800000 */
[----:B------:R-:W-:Y:S01]  /*1b90*/  IMAD R17, R17, R5, RZ ;  /* 0x0000000511117224 */ /* 0x000fe200078e02ff */
[C---:B------:R-:W-:Y:S01]  /*1ba0*/  SEL R21, R9.reuse, R21, !P3 ;  /* 0x0000001509157207 */ /* 0x040fe20005800000 */
[-C--:B------:R-:W-:Y:S01]  /*1bb0*/  IMAD R8, R8, R5.reuse, RZ ;  /* 0x0000000508087224 */ /* 0x080fe200078e02ff */
[C---:B------:R-:W-:Y:S01]  /*1bc0*/  SEL R22, R9.reuse, R22, !P3 ;  /* 0x0000001609167207 */ /* 0x040fe20005800000 */
[----:B------:R-:W-:Y:S01]  /*1bd0*/  IMAD R18, R18, R5, RZ ;  /* 0x0000000512127224 */ /* 0x000fe200078e02ff */
[----:B------:R-:W-:Y:S01]  /*1be0*/  SEL R23, R9, R23, !P3 ;  /* 0x0000001709177207 */ /* 0x000fe20005800000 */
[-C--:B------:R-:W-:Y:S01]  /*1bf0*/  IMAD R19, R19, R5.reuse, RZ ;  /* 0x0000000513137224 */ /* 0x080fe200078e02ff */
[C---:B------:R-:W-:Y:S01]  /*1c00*/  SEL R24, R9.reuse, R24, !P3 ;  /* 0x0000001809187207 */ /* 0x040fe20005800000 */
[----:B------:R-:W-:Y:S01]  /*1c10*/  IMAD R20, R20, R5, RZ ;  /* 0x0000000514147224 */ /* 0x000fe200078e02ff */
[----:B------:R-:W-:Y:S01]  /*1c20*/  SEL R9, R9, R25, !P3 ;  /* 0x0000001909097207 */ /* 0x000fe20005800000 */
[-C--:B------:R-:W-:Y:S01]  /*1c30*/  IMAD R21, R21, R5.reuse, RZ ;  /* 0x0000000515157224 */ /* 0x080fe200078e02ff */
[-C--:B-1----:R-:W-:Y:S01]  /*1c40*/  LEA R153, P1, R6, R26.reuse, 0x1 ;  /* 0x0000001a06997211 */ /* 0x082fe200078208ff */
[-C--:B------:R-:W-:Y:S01]  /*1c50*/  IMAD R22, R22, R5.reuse, RZ ;  /* 0x0000000516167224 */ /* 0x080fe200078e02ff */
[-C--:B------:R-:W-:Y:S01]  /*1c60*/  LEA R152, P0, R7, R26.reuse, 0x1 ;  /* 0x0000001a07987211 */ /* 0x080fe200078008ff */
[-C--:B------:R-:W-:Y:S01]  /*1c70*/  IMAD R23, R23, R5.reuse, RZ ;  /* 0x0000000517177224 */ /* 0x080fe200078e02ff */
[----:B------:R-:W-:Y:S01]  /*1c80*/  CS2R R30, SRZ ;  /* 0x00000000001e7805 */ /* 0x000fe2000001ff00 */
[-C--:B------:R-:W-:Y:S01]  /*1c90*/  IMAD R24, R24, R5.reuse, RZ ;  /* 0x0000000518187224 */ /* 0x080fe200078e02ff */
[----:B------:R-:W-:Y:S01]  /*1ca0*/  CS2R R32, SRZ ;  /* 0x0000000000207805 */ /* 0x000fe2000001ff00 */
[----:B------:R-:W-:Y:S01]  /*1cb0*/  IMAD R9, R9, R5, RZ ;  /* 0x0000000509097224 */ /* 0x000fe200078e02ff */
[-C--:B------:R-:W-:Y:S01]  /*1cc0*/  LEA R5, P2, R4, R26.reuse, 0x1 ;  /* 0x0000001a04057211 */ /* 0x080fe200078408ff */
[----:B------:R-:W-:Y:S01]  /*1cd0*/  IMAD R11, R11, UR6, RZ ;  /* 0x000000060b0b7c24 */ /* 0x000fe2000f8e02ff */
[----:B------:R-:W-:Y:S01]  /*1ce0*/  CS2R R34, SRZ ;  /* 0x0000000000227805 */ /* 0x000fe2000001ff00 */
[----:B------:R-:W-:Y:S01]  /*1cf0*/  IMAD R175, R188, 0x1d, RZ ;  /* 0x0000001dbcaf7824 */ /* 0x000fe200078e02ff */
[----:B------:R-:W-:Y:S01]  /*1d00*/  LEA.HI.X.SX32 R4, R4, R27, 0x1, P2 ;  /* 0x0000001b04047211 */ /* 0x000fe200010f0eff */
[----:B------:R0:W-:Y:S01]  /*1d10*/  STL [R1+0x140], R5 ;  /* 0x0001400501007387 */ /* 0x0001e20000100800 */
[C---:B------:R-:W-:Y:S01]  /*1d20*/  IMAD R185, R188.reuse, 0x1c, RZ ;  /* 0x0000001cbcb97824 */ /* 0x040fe200078e02ff */
[----:B------:R-:W-:Y:S01]  /*1d30*/  CS2R R36, SRZ ;  /* 0x0000000000247805 */ /* 0x000fe2000001ff00 */
[C---:B------:R-:W-:Y:S01]  /*1d40*/  IMAD R245, R188.reuse, 0x1b, RZ ;  /* 0x0000001bbcf57824 */ /* 0x040fe200078e02ff */
[----:B------:R1:W-:Y:S01]  /*1d50*/  STL [R1+0x138], R153 ;  /* 0x0001389901007387 */ /* 0x0003e20000100800 */
[C---:B------:R-:W-:Y:S01]  /*1d60*/  IMAD R241, R188.reuse, 0x1a, RZ ;  /* 0x0000001abcf17824 */ /* 0x040fe200078e02ff */
[----:B------:R-:W-:Y:S01]  /*1d70*/  CS2R R38, SRZ ;  /* 0x0000000000267805 */ /* 0x000fe2000001ff00 */
[C---:B------:R-:W-:Y:S01]  /*1d80*/  IMAD R237, R188.reuse, 0x19, RZ ;  /* 0x00000019bced7824 */ /* 0x040fe200078e02ff */
[----:B------:R2:W-:Y:S01]  /*1d90*/  STL [R1+0x130], R152 ;  /* 0x0001309801007387 */ /* 0x0005e20000100800 */
[C---:B------:R-:W-:Y:S01]  /*1da0*/  IMAD R233, R188.reuse, 0x18, RZ ;  /* 0x00000018bce97824 */ /* 0x040fe200078e02ff */
[-C--:B0-----:R-:W-:Y:S01]  /*1db0*/  LEA R5, P4, R13, R26.reuse, 0x1 ;  /* 0x0000001a0d057211 */ /* 0x081fe200078808ff */
[C---:B------:R-:W-:Y:S01]  /*1dc0*/  IMAD R229, R188.reuse, 0x17, RZ ;  /* 0x00000017bce57824 */ /* 0x040fe200078e02ff */
[----:B------:R-:W-:Y:S01]  /*1dd0*/  CS2R R40, SRZ ;  /* 0x0000000000287805 */ /* 0x000fe2000001ff00 */
[C---:B------:R-:W-:Y:S01]  /*1de0*/  IMAD R225, R188.reuse, 0x16, RZ ;  /* 0x00000016bce17824 */ /* 0x040fe200078e02ff */
[----:B-1----:R-:W-:Y:S01]  /*1df0*/  LEA R153, P6, R15, R26, 0x1 ;  /* 0x0000001a0f997211 */ /* 0x002fe200078c08ff */
[----:B------:R0:W-:Y:S01]  /*1e00*/  STL [R1+0x128], R5 ;  /* 0x0001280501007387 */ /* 0x0001e20000100800 */
[----:B------:R-:W-:Y:S01]  /*1e10*/  IMAD R220, R188, 0x9, RZ ;  /* 0x00000009bcdc7824 */ /* 0x000fe200078e02ff */
[----:B------:R-:W-:-:S02]  /*1e20*/  CS2R R42, SRZ ;  /* 0x00000000002a7805 */ /* 0x000fc4000001ff00 */
[-C--:B--2---:R-:W-:Y:S01]  /*1e30*/  LEA R152, P5, R16, R26.reuse, 0x1 ;  /* 0x0000001a10987211 */ /* 0x084fe200078a08ff */
[----:B------:R1:W-:Y:S01]  /*1e40*/  STL [R1+0x120], R153 ;  /* 0x0001209901007387 */ /* 0x0003e20000100800 */
[C---:B------:R-:W-:Y:S01]  /*1e50*/  IMAD.SHL.U32 R216, R188.reuse, 0x8, RZ ;  /* 0x00000008bcd87824 */ /* 0x040fe200078e00ff */
[----:B------:R-:W-:Y:S01]  /*1e60*/  UMOV UR6, UR4 ;  /* 0x0000000400067c82 */ /* 0x000fe20008000000 */
[C---:B------:R-:W-:Y:S01]  /*1e70*/  IMAD R212, R188.reuse, 0x7, RZ ;  /* 0x00000007bcd47824 */ /* 0x040fe200078e02ff */
[----:B------:R2:W-:Y:S01]  /*1e80*/  STL [R1+0x118], R152 ;  /* 0x0001189801007387 */ /* 0x0005e20000100800 */
[C---:B------:R-:W-:Y:S01]  /*1e90*/  IMAD R208, R188.reuse, 0x6, RZ ;  /* 0x00000006bcd07824 */ /* 0x040fe200078e02ff */
[----:B0-----:R-:W-:Y:S01]  /*1ea0*/  LEA R5, P3, R17, R26, 0x1 ;  /* 0x0000001a11057211 */ /* 0x001fe200078608ff */
[C---:B------:R-:W-:Y:S02]  /*1eb0*/  IMAD R204, R188.reuse, 0x5, RZ ;  /* 0x00000005bccc7824 */ /* 0x040fe400078e02ff */
[----:B------:R-:W-:-:S02]  /*1ec0*/  IMAD.SHL.U32 R200, R188, 0x4, RZ ;  /* 0x00000004bcc87824 */ /* 0x000fc400078e00ff */
[----:B------:R0:W-:Y:S01]  /*1ed0*/  STL [R1+0x80], R5 ;  /* 0x0000800501007387 */ /* 0x0001e20000100800 */
[----:B-1----:R-:W-:Y:S01]  /*1ee0*/  IMAD R153, R188, 0x13, RZ ;  /* 0x00000013bc997824 */ /* 0x002fe200078e02ff */
[-C--:B--2---:R-:W-:Y:S02]  /*1ef0*/  LEA R152, P2, R8, R26.reuse, 0x1 ;  /* 0x0000001a08987211 */ /* 0x084fe400078408ff */
[----:B------:R1:W-:Y:S01]  /*1f00*/  STL [R1+0x13c], R4 ;  /* 0x00013c0401007387 */ /* 0x0003e20000100800 */
[C---:B------:R-:W-:Y:S02]  /*1f10*/  IMAD R196, R188.reuse, 0x3, RZ ;  /* 0x00000003bcc47824 */ /* 0x040fe400078e02ff */
[----:B------:R-:W-:Y:S01]  /*1f20*/  IMAD.SHL.U32 R193, R188, 0x2, RZ ;  /* 0x00000002bcc17824 */ /* 0x000fe200078e00ff */
[----:B------:R-:W-:Y:S01]  /*1f30*/  STL [R1+0x78], R152 ;  /* 0x0000789801007387 */ /* 0x000fe20000100800 */
[-C--:B0-----:R-:W-:Y:S02]  /*1f40*/  LEA.HI.X.SX32 R5, R6, R27.reuse, 0x1, P1 ;  /* 0x0000001b06057211 */ /* 0x081fe400008f0eff */
[----:B------:R-:W-:Y:S01]  /*1f50*/  LEA.HI.X.SX32 R6, R7, R27, 0x1, P0 ;  /* 0x0000001b07067211 */ /* 0x000fe200000f0eff */
[----:B------:R-:W-:Y:S01]  /*1f60*/  IMAD R7, R188, 0xb, RZ ;  /* 0x0000000bbc077824 */ /* 0x000fe200078e02ff */
[-C--:B-1----:R-:W-:Y:S01]  /*1f70*/  LEA R4, P1, R18, R26.reuse, 0x1 ;  /* 0x0000001a12047211 */ /* 0x082fe200078208ff */
[----:B------:R0:W-:Y:S04]  /*1f80*/  STL [R1+0x134], R5 ;  /* 0x0001340501007387 */ /* 0x0001e80000100800 */
[----:B------:R1:W-:Y:S04]  /*1f90*/  STL [R1+0x70], R4 ;  /* 0x0000700401007387 */ /* 0x0003e80000100800 */
[----:B------:R2:W-:Y:S01]  /*1fa0*/  STL [R1+0x12c], R6 ;  /* 0x00012c0601007387 */ /* 0x0005e20000100800 */
[----:B0-----:R-:W-:-:S02]  /*1fb0*/  LEA R5, P0, R19, R26, 0x1 ;  /* 0x0000001a13057211 */ /* 0x001fc400078008ff */
[----:B-1----:R-:W-:-:S03]  /*1fc0*/  LEA.HI.X.SX32 R4, R13, R27, 0x1, P4 ;  /* 0x0000001b0d047211 */ /* 0x002fc600020f0eff */
[----:B------:R0:W-:Y:S01]  /*1fd0*/  STL [R1+0x68], R5 ;  /* 0x0000680501007387 */ /* 0x0001e20000100800 */
[-C--:B------:R-:W-:Y:S01]  /*1fe0*/  LEA R169, P4, R20, R26.reuse, 0x1 ;  /* 0x0000001a14a97211 */ /* 0x080fe200078808ff */
[----:B------:R-:W-:Y:S01]  /*1ff0*/  IMAD.SHL.U32 R13, R188, 0x10, RZ ;  /* 0x00000010bc0d7824 */ /* 0x000fe200078e00ff */
[----:B--2---:R-:W1:Y:S01]  /*2000*/  LDC R6, c[0x0][0x23c] ;  /* 0x00008f00ff067b82 */ /* 0x004e620000000800 */
[----:B------:R2:W-:Y:S01]  /*2010*/  STL [R1+0x124], R4 ;  /* 0x0001240401007387 */ /* 0x0005e20000100800 */
[-C--:B------:R-:W-:Y:S02]  /*2020*/  LEA.HI.X.SX32 R172, R20, R27.reuse, 0x1, P4 ;  /* 0x0000001b14ac7211 */ /* 0x080fe400020f0eff */
[-C--:B0-----:R-:W-:Y:S01]  /*2030*/  LEA.HI.X.SX32 R5, R15, R27.reuse, 0x1, P6 ;  /* 0x0000001b0f057211 */ /* 0x081fe200030f0eff */
[----:B------:R-:W-:Y:S01]  /*2040*/  IMAD R15, R188, 0x11, RZ ;  /* 0x00000011bc0f7824 */ /* 0x000fe200078e02ff */
[CC--:B------:R-:W-:Y:S02]  /*2050*/  LEA R168, P6, R21.reuse, R26.reuse, 0x1 ;  /* 0x0000001a15a87211 */ /* 0x0c0fe400078c08ff */
[-C--:B--2---:R-:W-:Y:S01]  /*2060*/  LEA.HI.X.SX32 R4, R16, R27.reuse, 0x1, P5 ;  /* 0x0000001b10047211 */ /* 0x084fe200028f0eff */
[----:B------:R0:W-:Y:S01]  /*2070*/  STL [R1+0x11c], R5 ;  /* 0x00011c0501007387 */ /* 0x0001e20000100800 */
[-C--:B------:R-:W-:Y:S01]  /*2080*/  LEA.HI.X.SX32 R161, R21, R27.reuse, 0x1, P6 ;  /* 0x0000001b15a17211 */ /* 0x080fe200030f0eff */
[----:B------:R-:W-:Y:S01]  /*2090*/  IMAD.WIDE R20, R11, 0x2, RZ ;  /* 0x000000020b147825 */ /* 0x000fe200078e02ff */
[C---:B------:R-:W-:Y:S01]  /*20a0*/  LEA R160, P5, R22.reuse, R26, 0x1 ;  /* 0x0000001a16a07211 */ /* 0x040fe200078a08ff */
[----:B------:R2:W-:Y:S03]  /*20b0*/  STL [R1+0x114], R4 ;  /* 0x0001140401007387 */ /* 0x0005e60000100800 */
[-C--:B------:R-:W-:Y:S01]  /*20c0*/  LEA.HI.X.SX32 R176, R22, R27.reuse, 0x1, P5 ;  /* 0x0000001b16b07211 */ /* 0x080fe200028f0eff */
[----:B------:R-:W-:Y:S01]  /*20d0*/  IMAD.WIDE R186, R171, 0x2, R20 ;  /* 0x00000002abba7825 */ /* 0x000fe200078e0214 */
[----:B0-----:R-:W-:-:S03]  /*20e0*/  LEA.HI.X.SX32 R5, R17, R27, 0x1, P3 ;  /* 0x0000001b11057211 */ /* 0x001fc600018f0eff */
[----:B------:R-:W-:Y:S01]  /*20f0*/  IMAD.WIDE R16, R10, 0x2, RZ ;  /* 0x000000020a107825 */ /* 0x000fe200078e02ff */
[----:B------:R-:W-:Y:S02]  /*2100*/  SHF.R.S32.HI R10, RZ, 0x5, R14 ;  /* 0x00000005ff0a7819 */ /* 0x000fe4000001140e */
[-C--:B--2---:R-:W-:Y:S01]  /*2110*/  LEA.HI.X.SX32 R4, R8, R27.reuse, 0x1, P2 ;  /* 0x0000001b08047211 */ /* 0x084fe200010f0eff */
[----:B------:R0:W-:Y:S01]  /*2120*/  STL [R1+0x7c], R5 ;  /* 0x00007c0501007387 */ /* 0x0001e20000100800 */
[----:B------:R-:W-:Y:S01]  /*2130*/  IMAD R8, R188, 0xd, RZ ;  /* 0x0000000dbc087824 */ /* 0x000fe200078e02ff */
[-C--:B------:R-:W-:Y:S01]  /*2140*/  LEA R157, P3, R23, R26.reuse, 0x1 ;  /* 0x0000001a179d7211 */ /* 0x080fe200078608ff */
[--C-:B------:R-:W-:Y:S01]  /*2150*/  IMAD.WIDE R190, R171, 0x2, R16.reuse ;  /* 0x00000002abbe7825 */ /* 0x100fe200078e0210 */
[----:B------:R2:W-:Y:S01]  /*2160*/  STL [R1+0x74], R4 ;  /* 0x0000740401007387 */ /* 0x0005e20000100800 */
[----:B------:R-:W-:Y:S02]  /*2170*/  LEA R155, P2, R24, R26, 0x1 ;  /* 0x0000001a189b7211 */ /* 0x000fe400078408ff */
[----:B------:R-:W-:Y:S01]  /*2180*/  IMAD.WIDE R194, R165, 0x2, R16 ;  /* 0x00000002a5c27825 */ /* 0x000fe200078e0210 */
[----:B------:R-:W-:-:S02]  /*2190*/  LEA.HI.X.SX32 R180, R23, R27, 0x1, P3 ;  /* 0x0000001b17b47211 */ /* 0x000fc400018f0eff */
[-C--:B0-----:R-:W-:Y:S01]  /*21a0*/  LEA.HI.X.SX32 R5, R18, R27.reuse, 0x1, P1 ;  /* 0x0000001b12057211 */ /* 0x081fe200008f0eff */
[--C-:B------:R-:W-:Y:S01]  /*21b0*/  IMAD.WIDE R22, R159, 0x2, R16.reuse ;  /* 0x000000029f167825 */ /* 0x100fe200078e0210 */
[----:B------:R-:W-:Y:S02]  /*21c0*/  LEA R154, P1, R9, R26, 0x1 ;  /* 0x0000001a099a7211 */ /* 0x000fe400078208ff */
[-C--:B--2---:R-:W-:Y:S01]  /*21d0*/  LEA.HI.X.SX32 R4, R19, R27.reuse, 0x1, P0 ;  /* 0x0000001b13047211 */ /* 0x084fe200000f0eff */
[----:B------:R0:W-:Y:S01]  /*21e0*/  STL [R1+0x6c], R5 ;  /* 0x00006c0501007387 */ /* 0x0001e20000100800 */
[C---:B------:R-:W-:Y:S01]  /*21f0*/  IMAD R19, R188.reuse, 0x12, RZ ;  /* 0x00000012bc137824 */ /* 0x040fe200078e02ff */
[-C--:B------:R-:W-:Y:S01]  /*2200*/  LEA.HI.X.SX32 R170, R9, R27.reuse, 0x1, P1 ;  /* 0x0000001b09aa7211 */ /* 0x080fe200008f0eff */
[----:B------:R-:W-:Y:S01]  /*2210*/  IMAD R9, R188, 0xe, RZ ;  /* 0x0000000ebc097824 */ /* 0x000fe200078e02ff */
[----:B------:R-:W-:Y:S01]  /*2220*/  STL [R1+0x64], R4 ;  /* 0x0000640401007387 */ /* 0x000fe20000100800 */
[----:B------:R-:W-:Y:S01]  /*2230*/  LEA.HI.X.SX32 R164, R24, R27, 0x1, P2 ;  /* 0x0000001b18a47211 */ /* 0x000fe200010f0eff */
[----:B------:R-:W-:Y:S01]  /*2240*/  IMAD.WIDE R162, R179, 0x2, R16 ;  /* 0x00000002b3a27825 */ /* 0x000fe200078e0210 */
[----:B------:R-:W-:Y:S01]  /*2250*/  CS2R R24, SRZ ;  /* 0x0000000000187805 */ /* 0x000fe2000001ff00 */
[----:B------:R-:W-:Y:S01]  /*2260*/  STL [R1+0x110], R10 ;  /* 0x0001100a01007387 */ /* 0x000fe20000100800 */
[----:B------:R-:W-:-:S02]  /*2270*/  CS2R R26, SRZ ;  /* 0x00000000001a7805 */ /* 0x000fc4000001ff00 */
[----:B0-----:R-:W-:Y:S01]  /*2280*/  LOP3.LUT R5, R12, 0x1f, RZ, 0xc0, !PT ;  /* 0x0000001f0c057812 */ /* 0x001fe200078ec0ff */
[----:B------:R-:W-:Y:S01]  /*2290*/  IMAD R12, R188, 0xf, RZ ;  /* 0x0000000fbc0c7824 */ /* 0x000fe200078e02ff */
[----:B------:R0:W-:Y:S01]  /*22a0*/  STL.64 [R1+0xd8], R190 ;  /* 0x0000d8be01007387 */ /* 0x0001e20000100a00 */
[----:B------:R-:W-:-:S03]  /*22b0*/  IMAD.WIDE R166, R175, 0x2, R16 ;  /* 0x00000002afa67825 */ /* 0x000fc600078e0210 */
[----:B------:R2:W-:Y:S01]  /*22c0*/  STL.64 [R1+0xd0], R186 ;  /* 0x0000d0ba01007387 */ /* 0x0005e20000100a00 */
[----:B-1----:R-:W-:Y:S02]  /*22d0*/  IMAD R5, R5, R6, RZ ;  /* 0x0000000605057224 */ /* 0x002fe400078e02ff */
[----:B------:R-:W-:Y:S01]  /*22e0*/  IMAD R6, R188, 0xc, RZ ;  /* 0x0000000cbc067824 */ /* 0x000fe200078e02ff */
[----:B------:R-:W-:Y:S01]  /*22f0*/  STL.64 [R1+0xc8], R194 ;  /* 0x0000c8c201007387 */ /* 0x000fe20000100a00 */
[----:B------:R-:W-:-:S04]  /*2300*/  IMAD.WIDE R182, R185, 0x2, R16 ;  /* 0x00000002b9b67825 */ /* 0x000fc800078e0210 */
[----:B0-----:R-:W-:-:S04]  /*2310*/  IMAD.WIDE R190, R165, 0x2, R20 ;  /* 0x00000002a5be7825 */ /* 0x001fc800078e0214 */
[C---:B--2---:R-:W-:Y:S01]  /*2320*/  IMAD.WIDE R186, R153.reuse, 0x2, R16 ;  /* 0x0000000299ba7825 */ /* 0x044fe200078e0210 */
[----:B------:R0:W-:Y:S03]  /*2330*/  STL.64 [R1+0xc0], R190 ;  /* 0x0000c0be01007387 */ /* 0x0001e60000100a00 */
[----:B------:R-:W-:Y:S01]  /*2340*/  IMAD.WIDE R152, R153, 0x2, R20 ;  /* 0x0000000299987825 */ /* 0x000fe200078e0214 */
[----:B------:R1:W-:Y:S03]  /*2350*/  STL.64 [R1+0xb8], R186 ;  /* 0x0000b8ba01007387 */ /* 0x0003e60000100a00 */
[--C-:B------:R-:W-:Y:S01]  /*2360*/  IMAD.WIDE R10, R245, 0x2, R16.reuse ;  /* 0x00000002f50a7825 */ /* 0x100fe200078e0210 */
[----:B------:R2:W-:Y:S03]  /*2370*/  STL.64 [R1+0xb0], R152 ;  /* 0x0000b09801007387 */ /* 0x0005e60000100a00 */
[----:B------:R-:W-:-:S04]  /*2380*/  IMAD.WIDE R242, R241, 0x2, R16 ;  /* 0x00000002f1f27825 */ /* 0x000fc800078e0210 */
[----:B0-----:R-:W-:-:S04]  /*2390*/  IMAD.WIDE R190, R19, 0x2, R16 ;  /* 0x0000000213be7825 */ /* 0x001fc800078e0210 */
[----:B-1----:R-:W-:Y:S01]  /*23a0*/  IMAD.WIDE R186, R19, 0x2, R20 ;  /* 0x0000000213ba7825 */ /* 0x002fe200078e0214 */
[----:B------:R-:W-:Y:S03]  /*23b0*/  STL.64 [R1+0xa8], R190 ;  /* 0x0000a8be01007387 */ /* 0x000fe60000100a00 */
[C---:B--2---:R-:W-:Y:S01]  /*23c0*/  IMAD.WIDE R152, R15.reuse, 0x2, R16 ;  /* 0x000000020f987825 */ /* 0x044fe200078e0210 */
[----:B------:R-:W-:Y:S03]  /*23d0*/  STL.64 [R1+0xa0], R186 ;  /* 0x0000a0ba01007387 */ /* 0x000fe60000100a00 */
[----:B------:R-:W-:Y:S01]  /*23e0*/  IMAD.WIDE R18, R15, 0x2, R20 ;  /* 0x000000020f127825 */ /* 0x000fe200078e0214 */
[----:B------:R0:W-:Y:S03]  /*23f0*/  STL.64 [R1+0x98], R152 ;  /* 0x0000989801007387 */ /* 0x0001e60000100a00 */
[--C-:B------:R-:W-:Y:S01]  /*2400*/  IMAD.WIDE R14, R13, 0x2, R16.reuse ;  /* 0x000000020d0e7825 */ /* 0x100fe200078e0210 */
[----:B------:R1:W-:Y:S03]  /*2410*/  STL.64 [R1+0x90], R18 ;  /* 0x0000901201007387 */ /* 0x0003e60000100a00 */
[--C-:B------:R-:W-:Y:S01]  /*2420*/  IMAD.WIDE R238, R237, 0x2, R16.reuse ;  /* 0x00000002edee7825 */ /* 0x100fe200078e0210 */
[----:B------:R2:W-:Y:S03]  /*2430*/  STL.64 [R1+0x88], R14 ;  /* 0x0000880e01007387 */ /* 0x0005e60000100a00 */
[----:B------:R-:W-:-:S04]  /*2440*/  IMAD.WIDE R234, R233, 0x2, R16 ;  /* 0x00000002e9ea7825 */ /* 0x000fc800078e0210 */
[----:B0-----:R-:W-:-:S04]  /*2450*/  IMAD.WIDE R152, R13, 0x2, R20 ;  /* 0x000000020d987825 */ /* 0x001fc800078e0214 */
[C---:B-1----:R-:W-:Y:S01]  /*2460*/  IMAD.WIDE R18, R12.reuse, 0x2, R16 ;  /* 0x000000020c127825 */ /* 0x042fe200078e0210 */
[----:B------:R-:W-:Y:S03]  /*2470*/  STL.64 [R1+0x58], R152 ;  /* 0x0000589801007387 */ /* 0x000fe60000100a00 */
[----:B--2---:R-:W-:Y:S01]  /*2480*/  IMAD.WIDE R14, R12, 0x2, R20 ;  /* 0x000000020c0e7825 */ /* 0x004fe200078e0214 */
        /* <DEDUP_REMOVED lines=18> */
[----:B------:R0:W-:Y:S03]  /*25b0*/  STL.64 [R1+0x18], R14 ;  /* 0x0000180e01007387 */ /* 0x0001e60000100a00 */
[----:B--2---:R-:W-:Y:S01]  /*25c0*/  IMAD.WIDE R8, R7, 0x2, R20 ;  /* 0x0000000207087825 */ /* 0x004fe200078e0214 */
[----:B------:R0:W-:Y:S03]  /*25d0*/  STL.64 [R1+0x10], R12 ;  /* 0x0000100c01007387 */ /* 0x0001e60000100a00 */
[--C-:B------:R-:W-:Y:S01]  /*25e0*/  IMAD.WIDE R6, R248, 0x2, R16.reuse ;  /* 0x00000002f8067825 */ /* 0x100fe200078e0210 */
[----:B------:R0:W-:Y:S03]  /*25f0*/  STL.64 [R1+0x8], R8 ;  /* 0x0000080801007387 */ /* 0x0001e60000100a00 */
[--C-:B------:R-:W-:Y:S01]  /*2600*/  IMAD.WIDE R214, R212, 0x2, R16.reuse ;  /* 0x00000002d4d67825 */ /* 0x100fe200078e0210 */
[----:B------:R0:W-:Y:S03]  /*2610*/  STL.64 [R1], R6 ;  /* 0x0000000601007387 */ /* 0x0001e60000100a00 */
[----:B------:R-:W-:-:S04]  /*2620*/  IMAD.WIDE R210, R208, 0x2, R16 ;  /* 0x00000002d0d27825 */ /* 0x000fc800078e0210 */
        /* <DEDUP_REMOVED lines=25> */
[----:B------:R-:W-:Y:S02]  /*27c0*/  IMAD.U32 R186, RZ, RZ, UR18 ;  /* 0x00000012ffba7e24 */ /* 0x000fe4000f8e00ff */
[----:B------:R-:W-:Y:S02]  /*27d0*/  IMAD.U32 R187, RZ, RZ, UR19 ;  /* 0x00000013ffbb7e24 */ /* 0x000fe4000f8e00ff */
[----:B------:R-:W-:Y:S01]  /*27e0*/  IMAD.U32 R4, RZ, RZ, UR7 ;  /* 0x00000007ff047e24 */ /* 0x000fe2000f8e00ff */
[----:B0-----:R-:W-:-:S06]  /*27f0*/  UMOV UR7, 0x80000020 ;  /* 0x8000002000077882 */ /* 0x001fcc0000000000 */
.L_x_1:
[----:B------:R-:W-:Y:S01]  /*2800*/  ISETP.GT.AND P2, PT, R4, RZ, PT ;  /* 0x000000ff0400720c */ /* 0x000fe20003f44270 */
[----:B------:R-:W-:Y:S01]  /*2810*/  STL [R1+0x260], R176 ;  /* 0x000260b001007387 */ /* 0x000fe20000100800 */
[-C--:B-----5:R-:W-:Y:S02]  /*2820*/  IADD3 R8, P1, R20, R186.reuse, RZ ;  /* 0x000000ba14087210 */ /* 0x0a0fe40007f3e0ff */
[----:B------:R-:W-:Y:S01]  /*2830*/  IADD3 R6, P0, R16, R186, RZ ;  /* 0x000000ba10067210 */ /* 0x000fe20007f1e0ff */
[----:B------:R-:W-:Y:S01]  /*2840*/  STL.64 [R1+0x258], R160 ;  /* 0x000258a001007387 */ /* 0x000fe20000100a00 */
[----:B------:R-:W-:Y:S01]  /*2850*/  PRMT R153, RZ, 0x7610, R153 ;  /* 0x00007610ff997816 */ /* 0x000fe20000000099 */
[--C-:B------:R-:W-:Y:S01]  /*2860*/  IMAD.X R9, R21, 0x1, R187.reuse, P1 ;  /* 0x0000000115097824 */ /* 0x100fe200008e06bb */
[----:B------:R-:W-:Y:S01]  /*2870*/  PRMT R156, RZ, 0x7610, R156 ;  /* 0x00007610ff9c7816 */ /* 0x000fe2000000009c */
[----:B------:R-:W-:Y:S01]  /*2880*/  IMAD.X R7, R17, 0x1, R187, P0 ;  /* 0x0000000111077824 */ /* 0x000fe200000e06bb */
[----:B------:R-:W-:Y:S01]  /*2890*/  ISETP.GT.AND P3, PT, R4, 0x1, PT ;  /* 0x000000010400780c */ /* 0x000fe20003f64270 */
[----:B------:R-:W-:Y:S04]  /*28a0*/  STL.64 [R1+0x250], R168 ;  /* 0x000250a801007387 */ /* 0x000fe80000100a00 */
[----:B------:R0:W2:Y:S01]  /*28b0*/  @P2 LDG.E.U16 R153, desc[UR14][R8.64] ;  /* 0x0000000e08992981 */ /* 0x0000a2000c1e1500 */
[----:B------:R-:W-:-:S03]  /*28c0*/  PRMT R247, RZ, 0x7610, R247 ;  /* 0x00007610fff77816 */ /* 0x000fc600000000f7 */
[----:B------:R-:W-:Y:S04]  /*28d0*/  STL [R1+0x24c], R172 ;  /* 0x00024cac01007387 */ /* 0x000fe80000100800 */
[----:B------:R1:W3:Y:S01]  /*28e0*/  @P2 LDG.E.U16 R156, desc[UR14][R6.64] ;  /* 0x0000000e069c2981 */ /* 0x0002e2000c1e1500 */
[----:B0-----:R-:W-:-:S03]  /*28f0*/  IADD3 R8, P1, R188, R186, RZ ;  /* 0x000000babc087210 */ /* 0x001fc60007f3e0ff */
[----:B------:R-:W-:Y:S04]  /*2900*/  STL [R1+0x14c], R3 ;  /* 0x00014c0301007387 */ /* 0x000fe80000100800 */
[----:B------:R-:W-:Y:S01]  /*2910*/  STL [R1+0x148], R2 ;  /* 0x0001480201007387 */ /* 0x000fe20000100800 */
[----:B-1----:R-:W-:Y:S01]  /*2920*/  IADD3 R6, P0, R190, R186, RZ ;  /* 0x000000babe067210 */ /* 0x002fe20007f1e0ff */
[----:B------:R-:W-:Y:S02]  /*2930*/  IMAD.X R9, R189, 0x1, R187, P1 ;  /* 0x00000001bd097824 */ /* 0x000fe400008e06bb */
[----:B------:R-:W-:Y:S01]  /*2940*/  STL [R1+0x144], R0 ;  /* 0x0001440001007387 */ /* 0x000fe20000100800 */
[----:B------:R-:W-:-:S03]  /*2950*/  ISETP.GT.AND P2, PT, R4, 0x2, PT ;  /* 0x000000020400780c */ /* 0x000fc60003f44270 */
[----:B------:R0:W-:Y:S01]  /*2960*/  STL [R1+0x248], R0 ;  /* 0x0002480001007387 */ /* 0x0001e20000100800 */
[----:B------:R-:W-:-:S03]  /*2970*/  IMAD.X R7, R191, 0x1, R187, P0 ;  /* 0x00000001bf077824 */ /* 0x000fc600000e06bb */
[----:B------:R1:W4:Y:S01]  /*2980*/  @P3 LDG.E.U16 R247, desc[UR14][R8.64] ;  /* 0x0000000e08f73981 */ /* 0x000322000c1e1500 */
[----:B------:R-:W-:Y:S02]  /*2990*/  PRMT R250, RZ, 0x7610, R250 ;  /* 0x00007610fffa7816 */ /* 0x000fe400000000fa */
[----:B------:R-:W-:Y:S01]  /*29a0*/  PRMT R181, RZ, 0x7610, R181 ;  /* 0x00007610ffb57816 */ /* 0x000fe200000000b5 */
[----:B------:R-:W-:Y:S01]  /*29b0*/  STL [R1+0x154], R20 ;  /* 0x0001541401007387 */ /* 0x000fe20000100800 */
[----:B0-----:R-:W-:Y:S02]  /*29c0*/  PRMT R0, RZ, 0x7610, R0 ;  /* 0x00007610ff007816 */ /* 0x001fe40000000000 */
[----:B------:R-:W-:Y:S01]  /*29d0*/  PRMT R177, RZ, 0x7610, R177 ;  /* 0x00007610ffb17816 */ /* 0x000fe200000000b1 */
[----:B------:R-:W-:Y:S01]  /*29e0*/  STL [R1+0x150], R21 ;  /* 0x0001501501007387 */ /* 0x000fe20000100800 */
[----:B-1----:R-:W-:-:S03]  /*29f0*/  IADD3 R8, P1, R192, R186, RZ ;  /* 0x000000bac0087210 */ /* 0x002fc60007f3e0ff */
[----:B------:R0:W4:Y:S02]  /*2a00*/  @P3 LDG.E.U16 R0, desc[UR14][R6.64] ;  /* 0x0000000e06003981 */ /* 0x000124000c1e1500 */
[--C-:B------:R-:W-:Y:S01]  /*2a10*/  IMAD.X R9, R193, 0x1, R187.reuse, P1 ;  /* 0x00000001c1097824 */ /* 0x100fe200008e06bb */
[----:B------:R-:W-:Y:S01]  /*2a20*/  ISETP.GT.AND P3, PT, R4, 0x3, PT ;  /* 0x000000030400780c */ /* 0x000fe20003f64270 */
[----:B------:R-:W-:Y:S04]  /*2a30*/  STL [R1+0x15c], R16 ;  /* 0x00015c1001007387 */ /* 0x000fe80000100800 */
[----:B------:R1:W2:Y:S01]  /*2a40*/  @P2 LDG.E.U16 R250, desc[UR14][R8.64] ;  /* 0x0000000e08fa2981 */ /* 0x0002a2000c1e1500 */
[-C--:B0-----:R-:W-:Y:S02]  /*2a50*/  IADD3 R6, P0, R194, R186.reuse, RZ ;  /* 0x000000bac2067210 */ /* 0x081fe40007f1e0ff */
[----:B------:R-:W-:Y:S01]  /*2a60*/  PRMT R176, RZ, 0x7610, R176 ;  /* 0x00007610ffb07816 */ /* 0x000fe200000000b0 */
[----:B------:R-:W-:Y:S02]  /*2a70*/  STL [R1+0x158], R17 ;  /* 0x0001581101007387 */ /* 0x000fe40000100800 */
[----:B------:R-:W-:Y:S01]  /*2a80*/  IMAD.X R7, R195, 0x1, R187, P0 ;  /* 0x00000001c3077824 */ /* 0x000fe200000e06bb */
[----:B-1----:R-:W-:-:S04]  /*2a90*/  IADD3 R8, P1, R196, R186, RZ ;  /* 0x000000bac4087210 */ /* 0x002fc80007f3e0ff */
[----:B------:R0:W3:Y:S01]  /*2aa0*/  @P2 LDG.E.U16 R181, desc[UR14][R6.64] ;  /* 0x0000000e06b52981 */ /* 0x0000e2000c1e1500 */
[----:B------:R-:W-:Y:S01]  /*2ab0*/  IMAD.X R9, R197, 0x1, R187, P1 ;  /* 0x00000001c5097824 */ /* 0x000fe200008e06bb */
[----:B0-----:R-:W-:-:S04]  /*2ac0*/  IADD3 R6, P0, R198, R186, RZ ;  /* 0x000000bac6067210 */ /* 0x001fc80007f1e0ff */
[----:B------:R0:W4:Y:S01]  /*2ad0*/  @P3 LDG.E.U16 R177, desc[UR14][R8.64] ;  /* 0x0000000e08b13981 */ /* 0x000122000c1e1500 */
[----:B------:R-:W-:Y:S01]  /*2ae0*/  IMAD.X R7, R199, 0x1, R187, P0 ;  /* 0x00000001c7077824 */ /* 0x000fe200000e06bb */
[----:B------:R-:W-:-:S04]  /*2af0*/  ISETP.GT.AND P2, PT, R4, 0x4, PT ;  /* 0x000000040400780c */ /* 0x000fc80003f44270 */
[----:B------:R1:W4:Y:S01]  /*2b00*/  @P3 LDG.E.U16 R176, desc[UR14][R6.64] ;  /* 0x0000000e06b03981 */ /* 0x000322000c1e1500 */
[----:B0-----:R-:W-:Y:S02]  /*2b10*/  IADD3 R8, P1, R200, R186, RZ ;  /* 0x000000bac8087210 */ /* 0x001fe40007f3e0ff */
[----:B------:R-:W-:-:S03]  /*2b20*/  PRMT R173, RZ, 0x7610, R173 ;  /* 0x00007610ffad7816 */ /* 0x000fc600000000ad */
[--C-:B------:R-:W-:Y:S01]  /*2b30*/  IMAD.X R9, R201, 0x1, R187.reuse, P1 ;  /* 0x00000001c9097824 */ /* 0x100fe200008e06bb */
[----:B------:R-:W-:Y:S02]  /*2b40*/  ISETP.GT.AND P3, PT, R4, 0x5, PT ;  /* 0x000000050400780c */ /* 0x000fe40003f64270 */
[----:B-1----:R-:W-:Y:S02]  /*2b50*/  IADD3 R6, P0, R202, R186, RZ ;  /* 0x000000baca067210 */ /* 0x002fe40007f1e0ff */
[----:B------:R0:W4:Y:S01]  /*2b60*/  @P2 LDG.E.U16 R173, desc[UR14][R8.64] ;  /* 0x0000000e08ad2981 */ /* 0x000122000c1e1500 */
[----:B------:R-:W-:Y:S02]  /*2b70*/  PRMT R172, RZ, 0x7610, R172 ;  /* 0x00007610ffac7816 */ /* 0x000fe400000000ac */
[----:B------:R-:W-:Y:S01]  /*2b80*/  IMAD.X R7, R203, 0x1, R187, P0 ;  /* 0x00000001cb077824 */ /* 0x000fe200000e06bb */
[----:B------:R-:W-:-:S04]  /*2b90*/  PRMT R169, RZ, 0x7610, R169 ;  /* 0x00007610ffa97816 */ /* 0x000fc800000000a9 */
[----:B------:R1:W4:Y:S01]  /*2ba0*/  @P2 LDG.E.U16 R172, desc[UR14][R6.64] ;  /* 0x0000000e06ac2981 */ /* 0x000322000c1e1500 */
[----:B0-----:R-:W-:Y:S02]  /*2bb0*/  IADD3 R8, P1, R204, R186, RZ ;  /* 0x000000bacc087210 */ /* 0x001fe40007f3e0ff */
[----:B------:R-:W-:-:S03]  /*2bc0*/  ISETP.GT.AND P2, PT, R4, 0x6, PT ;  /* 0x000000060400780c */ /* 0x000fc60003f44270 */
[----:B------:R-:W-:-:S05]  /*2bd0*/  IMAD.X R9, R205, 0x1, R187, P1 ;  /* 0x00000001cd097824 */ /* 0x000fca00008e06bb */
[----:B------:R0:W4:Y:S01]  /*2be0*/  @P3 LDG.E.U16 R169, desc[UR14][R8.64] ;  /* 0x0000000e08a93981 */ /* 0x000122000c1e1500 */
[-C--:B-1----:R-:W-:Y:S02]  /*2bf0*/  IADD3 R6, P0, R206, R186.reuse, RZ ;  /* 0x000000bace067210 */ /* 0x082fe40007f1e0ff */
[----:B------:R-:W-:Y:S02]  /*2c00*/  PRMT R12, RZ, 0x7610, R12 ;  /* 0x00007610ff0c7816 */ /* 0x000fe4000000000c */
[----:B------:R-:W-:Y:S02]  /*2c10*/  PRMT R13, RZ, 0x7610, R13 ;  /* 0x00007610ff0d7816 */ /* 0x000fe4000000000d */
[----:B0-----:R-:W-:Y:S01]  /*2c20*/  IADD3 R8, P1, R208, R186, RZ ;  /* 0x000000bad0087210 */ /* 0x001fe20007f3e0ff */
[----:B------:R-:W-:-:S04]  /*2c30*/  IMAD.X R7, R207, 0x1, R187, P0 ;  /* 0x00000001cf077824 */ /* 0x000fc800000e06bb */
[----:B------:R-:W-:Y:S01]  /*2c40*/  IMAD.X R9, R209, 0x1, R187, P1 ;  /* 0x00000001d1097824 */ /* 0x000fe200008e06bb */
[----:B------:R0:W4:Y:S04]  /*2c50*/  @P3 LDG.E.U16 R13, desc[UR14][R6.64] ;  /* 0x0000000e060d3981 */ /* 0x000128000c1e1500 */
[----:B------:R1:W4:Y:S04]  /*2c60*/  @P2 LDG.E.U16 R12, desc[UR14][R8.64] ;  /* 0x0000000e080c2981 */ /* 0x000328000c1e1500 */
[----:B------:R-:W-:Y:S04]  /*2c70*/  STL [R1+0x164], R188 ;  /* 0x000164bc01007387 */ /* 0x000fe80000100800 */
        /* <DEDUP_REMOVED lines=13> */
[----:B------:R1:W-:Y:S04]  /*2d50*/  STL [R1+0x19c], R202 ;  /* 0x00019cca01007387 */ /* 0x0003e80000100800 */
[----:B------:R-:W-:Y:S04]  /*2d60*/  STL [R1+0x198], R203 ;  /* 0x000198cb01007387 */ /* 0x000fe80000100800 */
[----:B------:R-:W-:Y:S01]  /*2d70*/  STL [R1+0x1a4], R204 ;  /* 0x0001a4cc01007387 */ /* 0x000fe20000100800 */
[----:B0-----:R-:W-:-:S02]  /*2d80*/  IADD3 R6, P0, R210, R186, RZ ;  /* 0x000000bad2067210 */ /* 0x001fc40007f1e0ff */
[----:B------:R-:W-:-:S03]  /*2d90*/  ISETP.GT.AND P3, PT, R4, 0x7, PT ;  /* 0x000000070400780c */ /* 0x000fc60003f64270 */
[----:B------:R-:W-:Y:S01]  /*2da0*/  IMAD.X R7, R211, 0x1, R187, P0 ;  /* 0x00000001d3077824 */ /* 0x000fe200000e06bb */
[----:B-1----:R-:W-:Y:S02]  /*2db0*/  PRMT R202, RZ, 0x7610, R202 ;  /* 0x00007610ffca7816 */ /* 0x002fe400000000ca */
[----:B------:R-:W-:Y:S02]  /*2dc0*/  IADD3 R8, P1, R212, R186, RZ ;  /* 0x000000bad4087210 */ /* 0x000fe40007f3e0ff */
[----:B------:R-:W-:-:S03]  /*2dd0*/  PRMT R152, RZ, 0x7610, R152 ;  /* 0x00007610ff987816 */ /* 0x000fc60000000098 */
[----:B------:R-:W-:Y:S01]  /*2de0*/  IMAD.X R9, R213, 0x1, R187, P1 ;  /* 0x00000001d5097824 */ /* 0x000fe200008e06bb */
[----:B------:R-:W-:Y:S01]  /*2df0*/  PRMT R168, RZ, 0x7610, R168 ;  /* 0x00007610ffa87816 */ /* 0x000fe200000000a8 */
[----:B--2---:R-:W-:Y:S04]  /*2e00*/  STL [R1+0x10c], R250 ;  /* 0x00010cfa01007387 */ /* 0x004fe80000100800 */
[----:B------:R-:W-:Y:S04]  /*2e10*/  STL [R1+0x1a0], R205 ;  /* 0x0001a0cd01007387 */ /* 0x000fe80000100800 */
[----:B---3--:R-:W-:Y:S04]  /*2e20*/  STL [R1+0x108], R181 ;  /* 0x000108b501007387 */ /* 0x008fe80000100800 */
[----:B------:R-:W-:Y:S04]  /*2e30*/  STL [R1+0x1ac], R206 ;  /* 0x0001acce01007387 */ /* 0x000fe80000100800 */
[----:B------:R-:W-:Y:S04]  /*2e40*/  STL [R1+0x1a8], R207 ;  /* 0x0001a8cf01007387 */ /* 0x000fe80000100800 */
[----:B------:R-:W-:Y:S04]  /*2e50*/  STL [R1+0x1b4], R208 ;  /* 0x0001b4d001007387 */ /* 0x000fe80000100800 */
[----:B----4-:R-:W-:Y:S04]  /*2e60*/  STL [R1+0x104], R177 ;  /* 0x000104b101007387 */ /* 0x010fe80000100800 */
[----:B------:R-:W-:Y:S04]  /*2e70*/  STL [R1+0x1b0], R209 ;  /* 0x0001b0d101007387 */ /* 0x000fe80000100800 */
[----:B------:R-:W-:Y:S04]  /*2e80*/  STL [R1+0x100], R176 ;  /* 0x000100b001007387 */ /* 0x000fe80000100800 */
[----:B------:R0:W-:Y:S02]  /*2e90*/  STL [R1+0x1bc], R210 ;  /* 0x0001bcd201007387 */ /* 0x0001e40000100800 */
[----:B0-----:R-:W-:-:S06]  /*2ea0*/  PRMT R210, RZ, 0x7610, R210 ;  /* 0x00007610ffd27816 */ /* 0x001fcc00000000d2 */
[----:B------:R0:W2:Y:S01]  /*2eb0*/  @P2 LDG.E.U16 R210, desc[UR14][R6.64] ;  /* 0x0000000e06d22981 */ /* 0x0000a2000c1e1500 */
[----:B------:R-:W-:Y:S02]  /*2ec0*/  ISETP.GT.AND P2, PT, R4, 0x8, PT ;  /* 0x000000080400780c */ /* 0x000fe40003f44270 */
[----:B0-----:R-:W-:-:S05]  /*2ed0*/  IADD3 R6, P0, R214, R186, RZ ;  /* 0x000000bad6067210 */ /* 0x001fca0007f1e0ff */
[----:B------:R-:W-:Y:S01]  /*2ee0*/  IMAD.X R7, R215, 0x1, R187, P0 ;  /* 0x00000001d7077824 */ /* 0x000fe200000e06bb */
[----:B------:R-:W-:-:S04]  /*2ef0*/  PRMT R205, RZ, 0x7610, R205 ;  /* 0x00007610ffcd7816 */ /* 0x000fc800000000cd */
[----:B------:R0:W3:Y:S04]  /*2f00*/  @P3 LDG.E.U16 R202, desc[UR14][R6.64] ;  /* 0x0000000e06ca3981 */ /* 0x0000e8000c1e1500 */
[----:B------:R-:W4:Y:S01]  /*2f10*/  @P3 LDG.E.U16 R205, desc[UR14][R8.64] ;  /* 0x0000000e08cd3981 */ /* 0x000f22000c1e1500 */
[----:B0-----:R-:W-:Y:S02]  /*2f20*/  IADD3 R6, P0, R218, R186, RZ ;  /* 0x000000bada067210 */ /* 0x001fe40007f1e0ff */
[----:B------:R-:W-:-:S03]  /*2f30*/  ISETP.GT.AND P3, PT, R4, 0x9, PT ;  /* 0x000000090400780c */ /* 0x000fc60003f64270 */
[----:B------:R-:W-:Y:S01]  /*2f40*/  IMAD.X R7, R219, 0x1, R187, P0 ;  /* 0x00000001db077824 */ /* 0x000fe200000e06bb */
[----:B------:R-:W-:Y:S04]  /*2f50*/  STL [R1+0x1b8], R211 ;  /* 0x0001b8d301007387 */ /* 0x000fe80000100800 */
[----:B------:R0:W3:Y:S04]  /*2f60*/  @P2 LDG.E.U16 R152, desc[UR14][R6.64] ;  /* 0x0000000e06982981 */ /* 0x0000e8000c1e1500 */
[----:B------:R-:W-:Y:S01]  /*2f70*/  STL [R1+0xec], R12 ;  /* 0x0000ec0c01007387 */ /* 0x000fe20000100800 */
[----:B0-----:R-:W-:-:S03]  /*2f80*/  IADD3 R6, P0, R222, R186, RZ ;  /* 0x000000bade067210 */ /* 0x001fc60007f1e0ff */
[----:B------:R0:W-:Y:S04]  /*2f90*/  STL [R1+0xf0], R13 ;  /* 0x0000f00d01007387 */ /* 0x0001e80000100800 */
[----:B------:R-:W3:Y:S01]  /*2fa0*/  LDL.64 R176, [R1+0x8] ;  /* 0x0000080001b07983 */ /* 0x000ee20000100a00 */
[----:B------:R-:W-:-:S03]  /*2fb0*/  IMAD.X R7, R223, 0x1, R187, P0 ;  /* 0x00000001df077824 */ /* 0x000fc600000e06bb */
[----:B0-----:R-:W3:Y:S04]  /*2fc0*/  LDL.64 R12, [R1] ;  /* 0x00000000010c7983 */ /* 0x001ee80000100a00 */
[----:B------:R-:W3:Y:S04]  /*2fd0*/  @P3 LDG.E.U16 R168, desc[UR14][R6.64] ;  /* 0x0000000e06a83981 */ /* 0x000ee8000c1e1500 */
[----:B------:R-:W-:Y:S04]  /*2fe0*/  STL [R1+0xf8], R172 ;  /* 0x0000f8ac01007387 */ /* 0x000fe80000100800 */
[----:B------:R0:W-:Y:S04]  /*2ff0*/  STL [R1+0xfc], R173 ;  /* 0x0000fcad01007387 */ /* 0x0001e80000100800 */
[----:B0-----:R-:W3:Y:S01]  /*3000*/  LDL.64 R172, [R1+0x10] ;  /* 0x0000100001ac7983 */ /* 0x001ee20000100a00 */
[----:B------:R-:W-:-:S02]  /*3010*/  IADD3 R8, P1, R216, R186, RZ ;  /* 0x000000bad8087210 */ /* 0x000fc40007f3e0ff */
[----:B------:R-:W-:-:S03]  /*3020*/  PRMT R19, RZ, 0x7610, R19 ;  /* 0x00007610ff137816 */ /* 0x000fc60000000013 */
[----:B------:R-:W-:-:S05]  /*3030*/  IMAD.X R9, R217, 0x1, R187, P1 ;  /* 0x00000001d9097824 */ /* 0x000fca00008e06bb */
[----:B------:R0:W3:Y:S01]  /*3040*/  @P2 LDG.E.U16 R19, desc[UR14][R8.64] ;  /* 0x0000000e08132981 */ /* 0x0000e2000c1e1500 */
[----:B------:R-:W-:Y:S02]  /*3050*/  PRMT R246, RZ, 0x7610, R246 ;  /* 0x00007610fff67816 */ /* 0x000fe400000000f6 */
[----:B0-----:R-:W-:Y:S02]  /*3060*/  IADD3 R8, P1, R220, R186, RZ ;  /* 0x000000badc087210 */ /* 0x001fe40007f3e0ff */
[----:B------:R-:W-:-:S03]  /*3070*/  ISETP.GT.AND P2, PT, R4, 0xa, PT ;  /* 0x0000000a0400780c */ /* 0x000fc60003f44270 */
        /* <DEDUP_REMOVED lines=8> */
[----:B------:R-:W-:Y:S01]  /*3100*/  PRMT R160, RZ, 0x7610, R160 ;  /* 0x00007610ffa07816 */ /* 0x000fe200000000a0 */
[----:B--2---:R-:W-:Y:S04]  /*3110*/  STL [R1+0x1c0], R210 ;  /* 0x0001c0d201007387 */ /* 0x004fe80000100800 */
[----:B------:R-:W-:Y:S04]  /*3120*/  STL [R1+0x1c8], R212 ;  /* 0x0001c8d401007387 */ /* 0x000fe80000100800 */
[----:B------:R-:W-:Y:S04]  /*3130*/  STL [R1+0x1c4], R213 ;  /* 0x0001c4d501007387 */ /* 0x000fe80000100800 */
[----:B------:R-:W-:Y:S04]  /*3140*/  STL [R1+0x1d0], R214 ;  /* 0x0001d0d601007387 */ /* 0x000fe80000100800 */
[----:B------:R-:W-:Y:S04]  /*3150*/  STL [R1+0x1cc], R215 ;  /* 0x0001ccd701007387 */ /* 0x000fe80000100800 */
[----:B------:R-:W-:Y:S04]  /*3160*/  STL [R1+0xf4], R169 ;  /* 0x0000f4a901007387 */ /* 0x000fe80000100800 */
[----:B----4-:R-:W-:Y:S04]  /*3170*/  STL [R1+0x1d4], R205 ;  /* 0x0001d4cd01007387 */ /* 0x010fe80000100800 */
[----:B---3--:R-:W-:Y:S04]  /*3180*/  STL [R1+0x1d8], R202 ;  /* 0x0001d8ca01007387 */ /* 0x008fe80000100800 */
[----:B------:R-:W-:Y:S04]  /*3190*/  STL [R1+0x1e0], R216 ;  /* 0x0001e0d801007387 */ /* 0x000fe80000100800 */
[----:B------:R-:W-:Y:S04]  /*31a0*/  STL [R1+0x1dc], R217 ;  /* 0x0001dcd901007387 */ /* 0x000fe80000100800 */
[----:B------:R-:W-:Y:S04]  /*31b0*/  STL [R1+0x1e8], R218 ;  /* 0x0001e8da01007387 */ /* 0x000fe80000100800 */
[----:B------:R-:W-:Y:S04]  /*31c0*/  STL [R1+0x1e4], R219 ;  /* 0x0001e4db01007387 */ /* 0x000fe80000100800 */
[----:B------:R-:W-:Y:S04]  /*31d0*/  STL [R1+0x1f0], R220 ;  /* 0x0001f0dc01007387 */ /* 0x000fe80000100800 */
[----:B------:R-:W-:Y:S01]  /*31e0*/  STL [R1+0x1ec], R221 ;  /* 0x0001ecdd01007387 */ /* 0x000fe20000100800 */
[----:B0-----:R-:W-:-:S03]  /*31f0*/  IADD3 R8, P1, R176, R186, RZ ;  /* 0x000000bab0087210 */ /* 0x001fc60007f3e0ff */
[----:B------:R-:W-:Y:S01]  /*3200*/  STL [R1+0x1f8], R222 ;  /* 0x0001f8de01007387 */ /* 0x000fe20000100800 */
[----:B------:R-:W-:-:S03]  /*3210*/  IADD3 R6, P0, R12, R186, RZ ;  /* 0x000000ba0c067210 */ /* 0x000fc60007f1e0ff */
[----:B------:R-:W-:Y:S01]  /*3220*/  STL [R1+0x1f4], R223 ;  /* 0x0001f4df01007387 */ /* 0x000fe20000100800 */
[----:B------:R-:W-:-:S03]  /*3230*/  IMAD.X R9, R177, 0x1, R187, P1 ;  /* 0x00000001b1097824 */ /* 0x000fc600008e06bb */
[----:B------:R0:W-:Y:S01]  /*3240*/  STL [R1+0x60], R168 ;  /* 0x000060a801007387 */ /* 0x0001e20000100800 */
[----:B------:R-:W-:-:S03]  /*3250*/  IMAD.X R7, R13, 0x1, R187, P0 ;  /* 0x000000010d077824 */ /* 0x000fc600000e06bb */
[----:B------:R-:W2:Y:S04]  /*3260*/  @P3 LDG.E.U16 R160, desc[UR14][R8.64] ;  /* 0x0000000e08a03981 */ /* 0x000ea8000c1e1500 */
[----:B------:R1:W3:Y:S04]  /*3270*/  @P2 LDG.E.U16 R161, desc[UR14][R6.64] ;  /* 0x0000000e06a12981 */ /* 0x0002e8000c1e1500 */
[----:B0-----:R-:W4:Y:S04]  /*3280*/  LDL.64 R168, [R1+0x18] ;  /* 0x0000180001a87983 */ /* 0x001f280000100a00 */
[----:B------:R-:W-:Y:S04]  /*3290*/  STL [R1+0x200], R248 ;  /* 0x000200f801007387 */ /* 0x000fe80000100800 */
[----:B------:R-:W-:Y:S01]  /*32a0*/  STL [R1+0x1fc], R249 ;  /* 0x0001fcf901007387 */ /* 0x000fe20000100800 */
[----:B-1----:R-:W-:-:S03]  /*32b0*/  IADD3 R6, P0, R172, R186, RZ ;  /* 0x000000baac067210 */ /* 0x002fc60007f1e0ff */
[----:B------:R-:W4:Y:S01]  /*32c0*/  LDL.64 R12, [R1+0x20] ;  /* 0x00002000010c7983 */ /* 0x000f220000100a00 */
[----:B------:R-:W-:Y:S01]  /*32d0*/  PRMT R210, RZ, 0x7610, R210 ;  /* 0x00007610ffd27816 */ /* 0x000fe200000000d2 */
[----:B------:R-:W-:Y:S01]  /*32e0*/  IMAD.X R7, R173, 0x1, R187, P0 ;  /* 0x00000001ad077824 */ /* 0x000fe200000e06bb */
[----:B------:R-:W-:Y:S01]  /*32f0*/  ISETP.GT.AND P2, PT, R4, 0xc, PT ;  /* 0x0000000c0400780c */ /* 0x000fe20003f44270 */
[----:B------:R-:W4:Y:S04]  /*3300*/  LDL.LU R176, [R1+0x260] ;  /* 0x0002600001b07983 */ /* 0x000f280000300800 */
[----:B------:R0:W4:Y:S01]  /*3310*/  @P3 LDG.E.U16 R210, desc[UR14][R6.64] ;  /* 0x0000000e06d23981 */ /* 0x000122000c1e1500 */
[----:B------:R-:W-:-:S03]  /*3320*/  PRMT R223, RZ, 0x7610, R223 ;  /* 0x00007610ffdf7816 */ /* 0x000fc600000000df */
[----:B------:R-:W4:Y:S01]  /*3330*/  LDL.64 R172, [R1+0x28] ;  /* 0x0000280001ac7983 */ /* 0x000f220000100a00 */
[----:B------:R-:W-:-:S03]  /*3340*/  PRMT R212, RZ, 0x7610, R212 ;  /* 0x00007610ffd47816 */ /* 0x000fc600000000d4 */
[----:B--2---:R-:W-:Y:S04]  /*3350*/  STL [R1+0xe0], R160 ;  /* 0x0000e0a001007387 */ /* 0x004fe80000100800 */
[----:B---3--:R1:W-:Y:S01]  /*3360*/  STL [R1+0xe4], R161 ;  /* 0x0000e4a101007387 */ /* 0x0083e20000100800 */
[----:B----4-:R-:W-:-:S05]  /*3370*/  IADD3 R8, P1, R168, R186, RZ ;  /* 0x000000baa8087210 */ /* 0x010fca0007f3e0ff */
[----:B------:R-:W-:Y:S01]  /*3380*/  IMAD.X R9, R169, 0x1, R187, P1 ;  /* 0x00000001a9097824 */ /* 0x000fe200008e06bb */
[----:B-1----:R-:W2:Y:S04]  /*3390*/  LDL.64 R160, [R1+0x30] ;  /* 0x0000300001a07983 */ /* 0x002ea80000100a00 */
[----:B------:R1:W3:Y:S01]  /*33a0*/  @P2 LDG.E.U16 R223, desc[UR14][R8.64] ;  /* 0x0000000e08df2981 */ /* 0x0002e2000c1e1500 */
[----:B0-----:R-:W-:-:S05]  /*33b0*/  IADD3 R6, P0, R12, R186, RZ ;  /* 0x000000ba0c067210 */ /* 0x001fca0007f1e0ff */
[----:B------:R-:W-:Y:S01]  /*33c0*/  IMAD.X R7, R13, 0x1, R187, P0 ;  /* 0x000000010d077824 */ /* 0x000fe200000e06bb */
[----:B------:R-:W-:Y:S04]  /*33d0*/  STL [R1+0x20c], R210 ;  /* 0x00020cd201007387 */ /* 0x000fe80000100800 */
[----:B------:R2:W4:Y:S04]  /*33e0*/  @P2 LDG.E.U16 R212, desc[UR14][R6.64] ;  /* 0x0000000e06d42981 */ /* 0x000528000c1e1500 */
[----:B------:R-:W4:Y:S04]  /*33f0*/  LDL.64 R168, [R1+0x38] ;  /* 0x0000380001a87983 */ /* 0x000f280000100a00 */
[----:B------:R-:W4:Y:S01]  /*3400*/  LDL.64 R12, [R1+0x40] ;  /* 0x00004000010c7983 */ /* 0x000f220000100a00 */
[----:B------:R-:W-:-:S02]  /*3410*/  ISETP.GT.AND P3, PT, R4, 0xd, PT ;  /* 0x0000000d0400780c */ /* 0x000fc40003f64270 */
[----:B-1----:R-:W-:Y:S02]  /*3420*/  IADD3 R8, P1, R172, R186, RZ ;  /* 0x000000baac087210 */ /* 0x002fe40007f3e0ff */
[----:B------:R-:W-:Y:S02]  /*3430*/  PRMT R217, RZ, 0x7610, R217 ;  /* 0x00007610ffd97816 */ /* 0x000fe400000000d9 */
[----:B------:R-:W-:Y:S01]  /*3440*/  PRMT R202, RZ, 0x7610, R202 ;  /* 0x00007610ffca7816 */ /* 0x000fe200000000ca */
[----:B------:R-:W-:Y:S01]  /*3450*/  IMAD.X R9, R173, 0x1, R187, P1 ;  /* 0x00000001ad097824 */ /* 0x000fe200008e06bb */
[----:B------:R-:W-:-:S05]  /*3460*/  ISETP.GT.AND P2, PT, R4, 0xe, PT ;  /* 0x0000000e0400780c */ /* 0x000fca0003f44270 */
[----:B------:R0:W4:Y:S01]  /*3470*/  @P3 LDG.E.U16 R217, desc[UR14][R8.64] ;  /* 0x0000000e08d93981 */ /* 0x000122000c1e1500 */
[----:B------:R-:W-:Y:S02]  /*3480*/  PRMT R211, RZ, 0x7610, R211 ;  /* 0x00007610ffd37816 */ /* 0x000fe400000000d3 */
[----:B------:R-:W-:Y:S02]  /*3490*/  PRMT R208, RZ, 0x7610, R208 ;  /* 0x00007610ffd07816 */ /* 0x000fe400000000d0 */
[----:B--2---:R-:W-:Y:S01]  /*34a0*/  IADD3 R6, P0, R160, R186, RZ ;  /* 0x000000baa0067210 */ /* 0x004fe20007f1e0ff */
[----:B---3--:R-:W-:Y:S04]  /*34b0*/  STL [R1+0x204], R223 ;  /* 0x000204df01007387 */ /* 0x008fe80000100800 */
[----:B------:R-:W-:-:S05]  /*34c0*/  IMAD.X R7, R161, 0x1, R187, P0 ;  /* 0x00000001a1077824 */ /* 0x000fca00000e06bb */
[----:B------:R1:W2:Y:S04]  /*34d0*/  @P3 LDG.E.U16 R202, desc[UR14][R6.64] ;  /* 0x0000000e06ca3981 */ /* 0x0002a8000c1e1500 */
[----:B----4-:R-:W-:Y:S04]  /*34e0*/  STL [R1+0x208], R212 ;  /* 0x000208d401007387 */ /* 0x010fe80000100800 */
[----:B------:R-:W-:Y:S01]  /*34f0*/  STL [R1+0xe8], R171 ;  /* 0x0000e8ab01007387 */ /* 0x000fe20000100800 */
[----:B0-----:R-:W-:-:S03]  /*3500*/  IADD3 R8, P1, R168, R186, RZ ;  /* 0x000000baa8087210 */ /* 0x001fc60007f3e0ff */
[----:B------:R-:W3:Y:S01]  /*3510*/  LDL.64 R172, [R1+0x48] ;  /* 0x0000480001ac7983 */ /* 0x000ee20000100a00 */
[----:B-1----:R-:W-:-:S03]  /*3520*/  IADD3 R6, P0, R12, R186, RZ ;  /* 0x000000ba0c067210 */ /* 0x002fc60007f1e0ff */
[----:B------:R-:W4:Y:S01]  /*3530*/  LDL.64 R160, [R1+0x50] ;  /* 0x0000500001a07983 */ /* 0x000f220000100a00 */
[--C-:B------:R-:W-:Y:S02]  /*3540*/  IMAD.X R9, R169, 0x1, R187.reuse, P1 ;  /* 0x00000001a9097824 */ /* 0x100fe400008e06bb */
[----:B------:R-:W-:-:S03]  /*3550*/  IMAD.X R7, R13, 0x1, R187, P0 ;  /* 0x000000010d077824 */ /* 0x000fc600000e06bb */
[----:B------:R3:W4:Y:S04]  /*3560*/  @P2 LDG.E.U16 R211, desc[UR14][R8.64] ;  /* 0x0000000e08d32981 */ /* 0x000728000c1e1500 */
[----:B------:R4:W4:Y:S01]  /*3570*/  @P2 LDG.E.U16 R208, desc[UR14][R6.64] ;  /* 0x0000000e06d02981 */ /* 0x000922000c1e1500 */
[----:B------:R-:W-:-:S03]  /*3580*/  ISETP.GT.AND P3, PT, R4, 0xf, PT ;  /* 0x0000000f0400780c */ /* 0x000fc60003f64270 */
[----:B------:R-:W-:Y:S01]  /*3590*/  STL [R1+0x210], R217 ;  /* 0x000210d901007387 */ /* 0x000fe20000100800 */
[----:B------:R-:W-:Y:S02]  /*35a0*/  PRMT R203, RZ, 0x7610, R203 ;  /* 0x00007610ffcb7816 */ /* 0x000fe400000000cb */
[----:B------:R-:W-:Y:S01]  /*35b0*/  PRMT R200, RZ, 0x7610, R200 ;  /* 0x00007610ffc87816 */ /* 0x000fe200000000c8 */
[----:B--2---:R-:W-:Y:S04]  /*35c0*/  STL [R1+0x214], R202 ;  /* 0x000214ca01007387 */ /* 0x004fe80000100800 */
[----:B------:R-:W2:Y:S04]  /*35d0*/  LDL.64 R12, [R1+0x88] ;  /* 0x00008800010c7983 */ /* 0x000ea80000100a00 */
[----:B------:R-:W2:Y:S01]  /*35e0*/  LDL.64 R168, [R1+0x58] ;  /* 0x0000580001a87983 */ /* 0x000ea20000100a00 */
[----:B---3--:R-:W-:-:S02]  /*35f0*/  IADD3 R8, P1, R172, R186, RZ ;  /* 0x000000baac087210 */ /* 0x008fc40007f3e0ff */
[----:B----4-:R-:W-:-:S03]  /*3600*/  IADD3 R6, P0, R160, R186, RZ ;  /* 0x000000baa0067210 */ /* 0x010fc60007f1e0ff */
[--C-:B------:R-:W-:Y:S02]  /*3610*/  IMAD.X R9, R173, 0x1, R187.reuse, P1 ;  /* 0x00000001ad097824 */ /* 0x100fe400008e06bb */
[----:B------:R-:W-:-:S03]  /*3620*/  IMAD.X R7, R161, 0x1, R187, P0 ;  /* 0x00000001a1077824 */ /* 0x000fc600000e06bb */
[----:B------:R-:W3:Y:S04]  /*3630*/  @P3 LDG.E.U16 R203, desc[UR14][R8.64] ;  /* 0x0000000e08cb3981 */ /* 0x000ee8000c1e1500 */
[----:B------:R-:W-:Y:S04]  /*3640*/  STL [R1+0x218], R211 ;  /* 0x000218d301007387 */ /* 0x000fe80000100800 */
[----:B------:R2:W4:Y:S04]  /*3650*/  @P3 LDG.E.U16 R200, desc[UR14][R6.64] ;  /* 0x0000000e06c83981 */ /* 0x000528000c1e1500 */
[----:B------:R-:W-:Y:S04]  /*3660*/  STL [R1+0x21c], R208 ;  /* 0x00021cd001007387 */ /* 0x000fe80000100800 */
[----:B------:R-:W4:Y:S01]  /*3670*/  LDL.64 R160, [R1+0x98] ;  /* 0x0000980001a07983 */ /* 0x000f220000100a00 */
[----:B------:R-:W-:-:S03]  /*3680*/  ISETP.GT.AND P2, PT, R4, 0x10, PT ;  /* 0x000000100400780c */ /* 0x000fc60003f44270 */
[----:B------:R-:W4:Y:S01]  /*3690*/  LDL.64 R172, [R1+0x90] ;  /* 0x0000900001ac7983 */ /* 0x000f220000100a00 */
[----:B------:R-:W-:Y:S02]  /*36a0*/  PRMT R18, RZ, 0x7610, R18 ;  /* 0x00007610ff127816 */ /* 0x000fe40000000012 */
[----:B------:R-:W-:Y:S02]  /*36b0*/  ISETP.GT.AND P3, PT, R4, 0x11, PT ;  /* 0x000000110400780c */ /* 0x000fe40003f64270 */
[----:B------:R-:W-:Y:S02]  /*36c0*/  PRMT R249, RZ, 0x7610, R249 ;  /* 0x00007610fff97816 */ /* 0x000fe400000000f9 */
[-C--:B--2---:R-:W-:Y:S02]  /*36d0*/  IADD3 R6, P0, R12, R186.reuse, RZ ;  /* 0x000000ba0c067210 */ /* 0x084fe40007f1e0ff */
[----:B------:R-:W-:-:S03]  /*36e0*/  IADD3 R8, P1, R168, R186, RZ ;  /* 0x000000baa8087210 */ /* 0x000fc60007f3e0ff */
[--C-:B------:R-:W-:Y:S02]  /*36f0*/  IMAD.X R7, R13, 0x1, R187.reuse, P0 ;  /* 0x000000010d077824 */ /* 0x100fe400000e06bb */
[----:B------:R-:W-:-:S03]  /*3700*/  IMAD.X R9, R169, 0x1, R187, P1 ;  /* 0x00000001a9097824 */ /* 0x000fc600008e06bb */
[----:B------:R0:W2:Y:S04]  /*3710*/  @P2 LDG.E.U16 R18, desc[UR14][R6.64] ;  /* 0x0000000e06122981 */ /* 0x0000a8000c1e1500 */
[----:B---3--:R-:W-:Y:S04]  /*3720*/  STL [R1+0x220], R203 ;  /* 0x000220cb01007387 */ /* 0x008fe80000100800 */
[----:B----4-:R1:W-:Y:S04]  /*3730*/  STL [R1+0x224], R200 ;  /* 0x000224c801007387 */ /* 0x0103e80000100800 */
[----:B------:R-:W3:Y:S04]  /*3740*/  LDL.64 R168, [R1+0xa0] ;  /* 0x0000a00001a87983 */ /* 0x000ee80000100a00 */
[----:B------:R-:W4:Y:S01]  /*3750*/  LDL.64 R12, [R1+0xa8] ;  /* 0x0000a800010c7983 */ /* 0x000f220000100a00 */
[----:B0-----:R-:W-:-:S05]  /*3760*/  IADD3 R6, P0, R160, R186, RZ ;  /* 0x000000baa0067210 */ /* 0x001fca0007f1e0ff */
[----:B------:R-:W-:Y:S01]  /*3770*/  IMAD.X R7, R161, 0x1, R187, P0 ;  /* 0x00000001a1077824 */ /* 0x000fe200000e06bb */
[----:B------:R-:W-:Y:S01]  /*3780*/  PRMT R15, RZ, 0x7610, R15 ;  /* 0x00007610ff0f7816 */ /* 0x000fe2000000000f */
[----:B------:R-:W2:Y:S04]  /*3790*/  LDL.64 R160, [R1+0xb0] ;  /* 0x0000b00001a07983 */ /* 0x000ea80000100a00 */
[----:B------:R-:W2:Y:S04]  /*37a0*/  @P3 LDG.E.U16 R249, desc[UR14][R6.64] ;  /* 0x0000000e06f93981 */ /* 0x000ea8000c1e1500 */
[----:B------:R0:W2:Y:S01]  /*37b0*/  @P2 LDG.E.U16 R15, desc[UR14][R8.64] ;  /* 0x0000000e080f2981 */ /* 0x0000a2000c1e1500 */
[----:B------:R-:W-:-:S02]  /*37c0*/  PRMT R165, RZ, 0x7610, R165 ;  /* 0x00007610ffa57816 */ /* 0x000fc400000000a5 */
[----:B0-----:R-:W-:Y:S02]  /*37d0*/  IADD3 R8, P1, R172, R186, RZ ;  /* 0x000000baac087210 */ /* 0x001fe40007f3e0ff */
[----:B------:R-:W-:-:S03]  /*37e0*/  ISETP.GT.AND P2, PT, R4, 0x12, PT ;  /* 0x000000120400780c */ /* 0x000fc60003f44270 */
[----:B------:R-:W-:Y:S01]  /*37f0*/  IMAD.X R9, R173, 0x1, R187, P1 ;  /* 0x00000001ad097824 */ /* 0x000fe200008e06bb */
[----:B-1----:R-:W-:Y:S01]  /*3800*/  PRMT R200, RZ, 0x7610, R200 ;  /* 0x00007610ffc87816 */ /* 0x002fe200000000c8 */
[----:B------:R-:W2:Y:S04]  /*3810*/  LDL.64 R172, [R1+0xb8] ;  /* 0x0000b80001ac7983 */ /* 0x000ea80000100a00 */
[----:B------:R3:W2:Y:S01]  /*3820*/  @P3 LDG.E.U16 R165, desc[UR14][R8.64] ;  /* 0x0000000e08a53981 */ /* 0x0006a2000c1e1500 */
[----:B------:R-:W-:Y:S02]  /*3830*/  PRMT R216, RZ, 0x7610, R216 ;  /* 0x00007610ffd87816 */ /* 0x000fe400000000d8 */
[-C--:B---3--:R-:W-:Y:S02]  /*3840*/  IADD3 R8, P1, R168, R186.reuse, RZ ;  /* 0x000000baa8087210 */ /* 0x088fe40007f3e0ff */
[----:B----4-:R-:W-:-:S03]  /*3850*/  IADD3 R6, P0, R12, R186, RZ ;  /* 0x000000ba0c067210 */ /* 0x010fc60007f1e0ff */
[--C-:B------:R-:W-:Y:S02]  /*3860*/  IMAD.X R9, R169, 0x1, R187.reuse, P1 ;  /* 0x00000001a9097824 */ /* 0x100fe400008e06bb */
[----:B------:R-:W-:-:S03]  /*3870*/  IMAD.X R7, R13, 0x1, R187, P0 ;  /* 0x000000010d077824 */ /* 0x000fc600000e06bb */
[----:B------:R0:W3:Y:S04]  /*3880*/  @P2 LDG.E.U16 R200, desc[UR14][R8.64] ;  /* 0x0000000e08c82981 */ /* 0x0000e8000c1e1500 */
[----:B------:R1:W4:Y:S04]  /*3890*/  @P2 LDG.E.U16 R216, desc[UR14][R6.64] ;  /* 0x0000000e06d82981 */ /* 0x000328000c1e1500 */
[----:B--2---:R-:W-:Y:S04]  /*38a0*/  STL [R1+0x23c], R249 ;  /* 0x00023cf901007387 */ /* 0x004fe80000100800 */
[----:B------:R-:W2:Y:S01]  /*38b0*/  LDL.64 R168, [R1+0xc0] ;  /* 0x0000c00001a87983 */ /* 0x000ea20000100a00 */
[----:B------:R-:W-:Y:S01]  /*38c0*/  ISETP.GT.AND P3, PT, R4, 0x13, PT ;  /* 0x000000130400780c */ /* 0x000fe20003f64270 */
[----:B------:R-:W-:Y:S01]  /*38d0*/  IMAD.MOV.U32 R217, RZ, RZ, R161 ;  /* 0x000000ffffd97224 */ /* 0x000fe200078e00a1 */
[----:B0-----:R-:W-:Y:S01]  /*38e0*/  IADD3 R8, P0, R160, R186, RZ ;  /* 0x000000baa0087210 */ /* 0x001fe20007f1e0ff */
[----:B------:R-:W2:Y:S01]  /*38f0*/  LDL.64 R12, [R1+0xc8] ;  /* 0x0000c800010c7983 */ /* 0x000ea20000100a00 */
[----:B------:R-:W-:-:S03]  /*3900*/  PRMT R212, RZ, 0x7610, R212 ;  /* 0x00007610ffd47816 */ /* 0x000fc600000000d4 */
[----:B------:R-:W-:Y:S01]  /*3910*/  IMAD.X R9, R217, 0x1, R187, P0 ;  /* 0x00000001d9097824 */ /* 0x000fe200000e06bb */
[----:B------:R-:W-:Y:S02]  /*3920*/  ISETP.GT.AND P0, PT, R4, 0x14, PT ;  /* 0x000000140400780c */ /* 0x000fe40003f04270 */
[----:B------:R-:W-:-:S03]  /*3930*/  PRMT R223, RZ, 0x7610, R223 ;  /* 0x00007610ffdf7816 */ /* 0x000fc600000000df */
[----:B------:R2:W2:Y:S01]  /*3940*/  @P3 LDG.E.U16 R212, desc[UR14][R8.64] ;  /* 0x0000000e08d43981 */ /* 0x0004a2000c1e1500 */
[----:B-1----:R-:W-:Y:S02]  /*3950*/  IADD3 R6, P1, R172, R186, RZ ;  /* 0x000000baac067210 */ /* 0x002fe40007f3e0ff */
[----:B------:R-:W-:-:S03]  /*3960*/  PRMT R220, RZ, 0x7610, R220 ;  /* 0x00007610ffdc7816 */ /* 0x000fc600000000dc */
[----:B------:R-:W-:-:S05]  /*3970*/  IMAD.X R7, R173, 0x1, R187, P1 ;  /* 0x00000001ad077824 */ /* 0x000fca00008e06bb */
[----:B------:R0:W2:Y:S04]  /*3980*/  @P3 LDG.E.U16 R223, desc[UR14][R6.64] ;  /* 0x0000000e06df3981 */ /* 0x0000a8000c1e1500 */
[----:B---3--:R-:W-:Y:S04]  /*3990*/  STL [R1+0x228], R200 ;  /* 0x000228c801007387 */ /* 0x008fe80000100800 */
[----:B----4-:R1:W-:Y:S01]  /*39a0*/  STL [R1+0x22c], R216 ;  /* 0x00022cd801007387 */ /* 0x0103e20000100800 */
[----:B--2---:R-:W-:Y:S01]  /*39b0*/  IADD3 R8, P2, R168, R186, RZ ;  /* 0x000000baa8087210 */ /* 0x004fe20007f5e0ff */
[----:B-1----:R-:W-:-:S02]  /*39c0*/  IMAD.MOV.U32 R216, RZ, RZ, R160 ;  /* 0x000000ffffd87224 */ /* 0x002fc400078e00a0 */
[----:B------:R-:W2:Y:S02]  /*39d0*/  LDL.LU.64 R160, [R1+0x258] ;  /* 0x0002580001a07983 */ /* 0x000ea40000300a00 */
[----:B------:R-:W-:Y:S02]  /*39e0*/  IMAD.X R9, R169, 0x1, R187, P2 ;  /* 0x00000001a9097824 */ /* 0x000fe400010e06bb */
[----:B------:R-:W3:Y:S04]  /*39f0*/  LDL.64 R216, [R1+0xd8] ;  /* 0x0000d80001d87983 */ /* 0x000ee80000100a00 */
[----:B------:R-:W4:Y:S04]  /*3a00*/  LDL.64 R172, [R1+0xd0] ;  /* 0x0000d00001ac7983 */ /* 0x000f280000100a00 */
[----:B------:R-:W2:Y:S01]  /*3a10*/  @P0 LDG.E.U16 R220, desc[UR14][R8.64] ;  /* 0x0000000e08dc0981 */ /* 0x000ea2000c1e1500 */
[----:B0-----:R-:W-:-:S03]  /*3a20*/  IADD3 R6, P1, R12, R186, RZ ;  /* 0x000000ba0c067210 */ /* 0x001fc60007f3e0ff */
[----:B------:R0:W-:Y:S02]  /*3a30*/  STL [R1+0x230], R212 ;  /* 0x000230d401007387 */ /* 0x0001e40000100800 */
[----:B------:R-:W-:Y:S02]  /*3a40*/  IMAD.X R7, R13, 0x1, R187, P1 ;  /* 0x000000010d077824 */ /* 0x000fe400008e06bb */
[----:B------:R-:W-:Y:S04]  /*3a50*/  STL [R1+0x84], R165 ;  /* 0x000084a501007387 */ /* 0x000fe80000100800 */
[----:B------:R-:W-:Y:S04]  /*3a60*/  STL [R1+0x234], R223 ;  /* 0x000234df01007387 */ /* 0x000fe80000100800 */
[----:B------:R-:W2:Y:S01]  /*3a70*/  LDL.LU.64 R168, [R1+0x250] ;  /* 0x0002500001a87983 */ /* 0x000ea20000300a00 */
[----:B------:R-:W-:-:S02]  /*3a80*/  ISETP.GT.AND P3, PT, R4, 0x15, PT ;  /* 0x000000150400780c */ /* 0x000fc40003f64270 */
[----:B------:R-:W-:Y:S02]  /*3a90*/  PRMT R221, RZ, 0x7610, R221 ;  /* 0x00007610ffdd7816 */ /* 0x000fe400000000dd */
[C---:B------:R-:W-:Y:S02]  /*3aa0*/  ISETP.GT.AND P4, PT, R4.reuse, 0x16, PT ;  /* 0x000000160400780c */ /* 0x040fe40003f84270 */
[----:B------:R-:W-:Y:S02]  /*3ab0*/  PRMT R205, RZ, 0x7610, R205 ;  /* 0x00007610ffcd7816 */ /* 0x000fe400000000cd */
[----:B------:R1:W2:Y:S01]  /*3ac0*/  @P0 LDG.E.U16 R221, desc[UR14][R6.64] ;  /* 0x0000000e06dd0981 */ /* 0x0002a2000c1e1500 */
[----:B------:R-:W-:Y:S02]  /*3ad0*/  ISETP.GT.AND P0, PT, R4, 0x17, PT ;  /* 0x000000170400780c */ /* 0x000fe40003f04270 */
[----:B------:R-:W-:Y:S02]  /*3ae0*/  PRMT R209, RZ, 0x7610, R209 ;  /* 0x00007610ffd17816 */ /* 0x000fe400000000d1 */
[----:B------:R-:W-:Y:S01]  /*3af0*/  PRMT R201, RZ, 0x7610, R201 ;  /* 0x00007610ffc97816 */ /* 0x000fe200000000c9 */
[----:B-1----:R-:W-:Y:S01]  /*3b00*/  IMAD.IADD R6, R224, 0x1, R186 ;  /* 0x00000001e0067824 */ /* 0x002fe200078e02ba */
[----:B------:R-:W-:-:S02]  /*3b10*/  PRMT R198, RZ, 0x7610, R198 ;  /* 0x00007610ffc67816 */ /* 0x000fc400000000c6 */
[----:B------:R-:W-:Y:S02]  /*3b20*/  PRMT R206, RZ, 0x7610, R206 ;  /* 0x00007610ffce7816 */ /* 0x000fe400000000ce */
[----:B------:R-:W-:Y:S02]  /*3b30*/  PRMT R14, RZ, 0x7610, R14 ;  /* 0x00007610ff0e7816 */ /* 0x000fe4000000000e */
[----:B------:R-:W-:Y:S02]  /*3b40*/  PRMT R222, RZ, 0x7610, R222 ;  /* 0x00007610ffde7816 */ /* 0x000fe400000000de */
[----:B------:R-:W-:Y:S02]  /*3b50*/  PRMT R208, RZ, 0x7610, R208 ;  /* 0x00007610ffd07816 */ /* 0x000fe400000000d0 */
[----:B------:R-:W-:Y:S02]  /*3b60*/  PRMT R203, RZ, 0x7610, R203 ;  /* 0x00007610ffcb7816 */ /* 0x000fe400000000cb */
[----:B------:R-:W-:-:S02]  /*3b70*/  PRMT R211, RZ, 0x7610, R211 ;  /* 0x00007610ffd37816 */ /* 0x000fc400000000d3 */
[----:B------:R-:W-:Y:S02]  /*3b80*/  PRMT R248, RZ, 0x7610, R248 ;  /* 0x00007610fff87816 */ /* 0x000fe400000000f8 */
[----:B------:R-:W-:Y:S02]  /*3b90*/  PRMT R252, RZ, 0x7610, R252 ;  /* 0x00007610fffc7816 */ /* 0x000fe400000000fc */
[----:B------:R-:W-:Y:S02]  /*3ba0*/  PRMT R218, RZ, 0x7610, R218 ;  /* 0x00007610ffda7816 */ /* 0x000fe400000000da */
[----:B------:R-:W-:Y:S01]  /*3bb0*/  PRMT R251, RZ, 0x7610, R251 ;  /* 0x00007610fffb7816 */ /* 0x000fe200000000fb */
[----:B------:R-:W1:Y:S01]  /*3bc0*/  S2R R219, SR_TID.X ;  /* 0x0000000000db7919 */ /* 0x000e620000002100 */
[----:B------:R-:W-:Y:S02]  /*3bd0*/  PRMT R215, RZ, 0x7610, R215 ;  /* 0x00007610ffd77816 */ /* 0x000fe400000000d7 */
[----:B---3--:R-:W-:-:S02]  /*3be0*/  IADD3 R12, P1, R216, R186, RZ ;  /* 0x000000bad80c7210 */ /* 0x008fc40007f3e0ff */
[----:B----4-:R-:W-:-:S03]  /*3bf0*/  IADD3 R8, P2, R172, R186, RZ ;  /* 0x000000baac087210 */ /* 0x010fc60007f5e0ff */
[--C-:B------:R-:W-:Y:S01]  /*3c00*/  IMAD.X R13, R217, 0x1, R187.reuse, P1 ;  /* 0x00000001d90d7824 */ /* 0x100fe200008e06bb */
[----:B--2---:R-:W-:Y:S04]  /*3c10*/  STL [R1+0x238], R220 ;  /* 0x000238dc01007387 */ /* 0x004fe80000100800 */
[----:B------:R-:W2:Y:S04]  /*3c20*/  LDL.LU R172, [R1+0x24c] ;  /* 0x00024c0001ac7983 */ /* 0x000ea80000300800 */
[----:B------:R-:W3:Y:S04]  /*3c30*/  LDL.LU R217, [R1+0x64] ;  /* 0x0000640001d97983 */ /* 0x000ee80000300800 */
[----:B------:R-:W4:Y:S04]  /*3c40*/  LDL.LU R216, [R1+0x68] ;  /* 0x0000680001d87983 */ /* 0x000f280000300800 */
[----:B0-----:R-:W3:Y:S04]  /*3c50*/  LDL.LU R212, [R1+0x6c] ;  /* 0x00006c0001d47983 */ /* 0x001ee80000300800 */
[----:B------:R-:W2:Y:S01]  /*3c60*/  LDL.LU R202, [R1+0x70] ;  /* 0x0000700001ca7983 */ /* 0x000ea20000300800 */
[----:B------:R-:W-:Y:S01]  /*3c70*/  IMAD.X R9, R173, 0x1, R187, P2 ;  /* 0x00000001ad097824 */ /* 0x000fe200010e06bb */
[----:B------:R-:W-:-:S02]  /*3c80*/  IADD3 RZ, P2, R224, R186, RZ ;  /* 0x000000bae0ff7210 */ /* 0x000fc40007f5e0ff */
[----:B------:R-:W-:Y:S01]  /*3c90*/  IADD3 RZ, P1, R226, R186, RZ ;  /* 0x000000bae2ff7210 */ /* 0x000fe20007f3e0ff */
[----:B------:R-:W4:Y:S02]  /*3ca0*/  LDL.LU R210, [R1+0x74] ;  /* 0x0000740001d27983 */ /* 0x000f240000300800 */
[----:B------:R-:W-:Y:S02]  /*3cb0*/  IMAD.X R7, R225, 0x1, R187, P2 ;  /* 0x00000001e1077824 */ /* 0x000fe400010e06bb */
[----:B------:R0:W3:Y:S04]  /*3cc0*/  @P3 LDG.E.U16 R205, desc[UR14][R8.64] ;  /* 0x0000000e08cd3981 */ /* 0x0000e8000c1e1500 */
[----:B------:R1:W3:Y:S01]  /*3cd0*/  @P4 LDG.E.U16 R209, desc[UR14][R6.64] ;  /* 0x0000000e06d14981 */ /* 0x0002e2000c1e1500 */
[----:B------:R-:W-:-:S02]  /*3ce0*/  PRMT R213, RZ, 0x7610, R213 ;  /* 0x00007610ffd57816 */ /* 0x000fc400000000d5 */
[----:B------:R-:W-:Y:S01]  /*3cf0*/  PRMT R207, RZ, 0x7610, R207 ;  /* 0x00007610ffcf7816 */ /* 0x000fe200000000cf */
[----:B------:R-:W3:Y:S01]  /*3d00*/  LDL.LU R200, [R1+0x78] ;  /* 0x0000780001c87983 */ /* 0x000ee20000300800 */
[----:B0-----:R-:W-:Y:S01]  /*3d10*/  IMAD.X R9, R227, 0x1, R187, P1 ;  /* 0x00000001e3097824 */ /* 0x001fe200008e06bb */
[C---:B------:R-:W-:Y:S01]  /*3d20*/  IADD3 RZ, P1, R228.reuse, R186, RZ ;  /* 0x000000bae4ff7210 */ /* 0x040fe20007f3e0ff */
[----:B-1----:R-:W-:-:S04]  /*3d30*/  IMAD.IADD R6, R228, 0x1, R186 ;  /* 0x00000001e4067824 */ /* 0x002fc800078e02ba */
[----:B------:R-:W-:Y:S01]  /*3d40*/  IMAD.X R7, R229, 0x1, R187, P1 ;  /* 0x00000001e5077824 */ /* 0x000fe200008e06bb */
[----:B------:R-:W-:Y:S02]  /*3d50*/  IADD3 RZ, P1, R230, R186, RZ ;  /* 0x000000bae6ff7210 */ /* 0x000fe40007f3e0ff */
[----:B------:R-:W-:Y:S02]  /*3d60*/  ISETP.GT.AND P2, PT, R4, 0x18, PT ;  /* 0x000000180400780c */ /* 0x000fe40003f44270 */
[----:B------:R0:W3:Y:S01]  /*3d70*/  @P0 LDG.E.U16 R201, desc[UR14][R6.64] ;  /* 0x0000000e06c90981 */ /* 0x0000e2000c1e1500 */
[----:B------:R-:W-:-:S05]  /*3d80*/  IMAD.IADD R8, R226, 0x1, R186 ;  /* 0x00000001e2087824 */ /* 0x000fca00078e02ba */
[----:B------:R1:W3:Y:S01]  /*3d90*/  @P4 LDG.E.U16 R206, desc[UR14][R8.64] ;  /* 0x0000000e08ce4981 */ /* 0x0002e2000c1e1500 */
[----:B0-----:R-:W-:Y:S02]  /*3da0*/  IMAD.IADD R6, R230, 0x1, R186 ;  /* 0x00000001e6067824 */ /* 0x001fe400078e02ba */
[----:B------:R-:W-:Y:S01]  /*3db0*/  IMAD.X R7, R231, 0x1, R187, P1 ;  /* 0x00000001e7077824 */ /* 0x000fe200008e06bb */
[----:B------:R-:W-:-:S04]  /*3dc0*/  IADD3 RZ, P1, R232, R186, RZ ;  /* 0x000000bae8ff7210 */ /* 0x000fc80007f3e0ff */
[----:B------:R0:W3:Y:S01]  /*3dd0*/  @P0 LDG.E.U16 R198, desc[UR14][R6.64] ;  /* 0x0000000e06c60981 */ /* 0x0000e2000c1e1500 */
[----:B-1----:R-:W-:Y:S01]  /*3de0*/  IMAD.IADD R8, R232, 0x1, R186 ;  /* 0x00000001e8087824 */ /* 0x002fe200078e02ba */
[----:B------:R-:W-:Y:S01]  /*3df0*/  IADD3 RZ, P0, R234, R186, RZ ;  /* 0x000000baeaff7210 */ /* 0x000fe20007f1e0ff */
[----:B------:R-:W-:Y:S01]  /*3e00*/  IMAD.X R9, R233, 0x1, R187, P1 ;  /* 0x00000001e9097824 */ /* 0x000fe200008e06bb */
[----:B------:R-:W-:Y:S02]  /*3e10*/  ISETP.GT.AND P1, PT, R4, 0x19, PT ;  /* 0x000000190400780c */ /* 0x000fe40003f24270 */
[----:B0-----:R-:W-:-:S06]  /*3e20*/  PRMT R6, RZ, 0x7610, R6 ;  /* 0x00007610ff067816 */ /* 0x001fcc0000000006 */
[----:B------:R0:W3:Y:S02]  /*3e30*/  @P2 LDG.E.U16 R6, desc[UR14][R8.64] ;  /* 0x0000000e08062981 */ /* 0x0000e4000c1e1500 */
[----:B0-----:R-:W-:Y:S02]  /*3e40*/  IMAD.IADD R8, R234, 0x1, R186 ;  /* 0x00000001ea087824 */ /* 0x001fe400078e02ba */
[----:B------:R-:W-:Y:S01]  /*3e50*/  IMAD.X R9, R235, 0x1, R187, P0 ;  /* 0x00000001eb097824 */ /* 0x000fe200000e06bb */
[----:B------:R-:W-:-:S04]  /*3e60*/  IADD3 RZ, P0, R236, R186, RZ ;  /* 0x000000baecff7210 */ /* 0x000fc80007f1e0ff */
        /* <DEDUP_REMOVED lines=8> */
[----:B------:R0:W3:Y:S01]  /*3ef0*/  @P1 LDG.E.U16 R208, desc[UR14][R8.64] ;  /* 0x0000000e08d01981 */ /* 0x0000e2000c1e1500 */
[----:B------:R-:W-:Y:S01]  /*3f00*/  ISETP.GT.AND P1, PT, R4, 0x1a, PT ;  /* 0x0000001a0400780c */ /* 0x000fe20003f24270 */
[----:B0-----:R-:W-:Y:S02]  /*3f10*/  IMAD.IADD R8, R240, 0x1, R186 ;  /* 0x00000001f0087824 */ /* 0x001fe400078e02ba */
[----:B------:R-:W-:Y:S01]  /*3f20*/  IMAD.X R9, R241, 0x1, R187, P0 ;  /* 0x00000001f1097824 */ /* 0x000fe200000e06bb */
[----:B------:R-:W-:-:S09]  /*3f30*/  IADD3 RZ, P0, R242, R186, RZ ;  /* 0x000000baf2ff7210 */ /* 0x000fd20007f1e0ff */
        /* <DEDUP_REMOVED lines=32> */
[----:B------:R-:W-:Y:S02]  /*4140*/  ISETP.GT.AND P1, PT, R4, 0x1e, PT ;  /* 0x0000001e0400780c */ /* 0x000fe40003f24270 */
[----:B------:R-:W-:Y:S02]  /*4150*/  LOP3.LUT R7, R219, 0x1f, RZ, 0xc0, !PT ;  /* 0x0000001fdb077812 */ /* 0x000fe400078ec0ff */
[----:B------:R-:W-:Y:S01]  /*4160*/  PRMT R204, RZ, 0x7610, R204 ;  /* 0x00007610ffcc7816 */ /* 0x000fe200000000cc */
[----:B0-----:R-:W-:Y:S02]  /*4170*/  IMAD.IADD R8, R178, 0x1, R186 ;  /* 0x00000001b2087824 */ /* 0x001fe400078e02ba */
[----:B------:R-:W-:Y:S01]  /*4180*/  IMAD.X R9, R179, 0x1, R187, P0 ;  /* 0x00000001b3097824 */ /* 0x000fe200000e06bb */
[----:B------:R-:W-:-:S05]  /*4190*/  IADD3 RZ, P0, R162, R186, RZ ;  /* 0x000000baa2ff7210 */ /* 0x000fca0007f1e0ff */
[----:B------:R0:W3:Y:S01]  /*41a0*/  @P1 LDG.E.U16 R207, desc[UR14][R8.64] ;  /* 0x0000000e08cf1981 */ /* 0x0000e2000c1e1500 */
[----:B------:R-:W-:Y:S02]  /*41b0*/  ISETP.GE.AND P2, PT, R7, R4, PT ;  /* 0x000000040700720c */ /* 0x000fe40003f46270 */
[----:B------:R-:W1:Y:S01]  /*41c0*/  S2R R7, SR_TID.X ;  /* 0x0000000000077919 */ /* 0x000e620000002100 */
[----:B0-----:R-:W-:Y:S02]  /*41d0*/  IMAD.IADD R8, R162, 0x1, R186 ;  /* 0x00000001a2087824 */ /* 0x001fe400078e02ba */
[----:B------:R-:W-:Y:S01]  /*41e0*/  IMAD.X R9, R163, 0x1, R187, P0 ;  /* 0x00000001a3097824 */ /* 0x000fe200000e06bb */
[----:B------:R-:W-:-:S04]  /*41f0*/  IADD3 RZ, P0, R158, R186, RZ ;  /* 0x000000ba9eff7210 */ /* 0x000fc80007f1e0ff */
[----:B------:R0:W3:Y:S01]  /*4200*/  @P1 LDG.E.U16 R204, desc[UR14][R8.64] ;  /* 0x0000000e08cc1981 */ /* 0x0000e2000c1e1500 */
[----:B------:R-:W-:Y:S02]  /*4210*/  ISETP.GT.AND P1, PT, R4, 0x1f, PT ;  /* 0x0000001f0400780c */ /* 0x000fe40003f24270 */
[----:B------:R-:W-:Y:S02]  /*4220*/  PRMT R199, RZ, 0x7610, R199 ;  /* 0x00007610ffc77816 */ /* 0x000fe400000000c7 */
[----:B------:R-:W-:Y:S01]  /*4230*/  PRMT R214, RZ, 0x7610, R214 ;  /* 0x00007610ffd67816 */ /* 0x000fe200000000d6 */
[----:B0-----:R-:W-:Y:S01]  /*4240*/  IMAD.IADD R8, R158, 0x1, R186 ;  /* 0x000000019e087824 */ /* 0x001fe200078e02ba */
[----:B------:R-:W-:Y:S01]  /*4250*/  PRMT R196, RZ, 0x7610, R196 ;  /* 0x00007610ffc47816 */ /* 0x000fe200000000c4 */
[----:B------:R-:W-:Y:S01]  /*4260*/  IMAD.X R9, R159, 0x1, R187, P0 ;  /* 0x000000019f097824 */ /* 0x000fe200000e06bb */
[C---:B------:R-:W-:Y:S02]  /*4270*/  IADD3 RZ, P0, R22.reuse, R186, RZ ;  /* 0x000000ba16ff7210 */ /* 0x040fe40007f1e0ff */
[----:B------:R-:W3:Y:S04]  /*4280*/  @P3 LDG.E.U16 R214, desc[UR14][R12.64] ;  /* 0x0000000e0cd63981 */ /* 0x000ee8000c1e1500 */
[----:B------:R0:W3:Y:S02]  /*4290*/  @P1 LDG.E.U16 R199, desc[UR14][R8.64] ;  /* 0x0000000e08c71981 */ /* 0x0000e4000c1e1500 */
[----:B0-----:R-:W-:-:S02]  /*42a0*/  IMAD.IADD R8, R22, 0x1, R186 ;  /* 0x0000000116087824 */ /* 0x001fc400078e02ba */
[----:B------:R-:W-:-:S05]  /*42b0*/  IMAD.X R9, R23, 0x1, R187, P0 ;  /* 0x0000000117097824 */ /* 0x000fca00000e06bb */
[----:B------:R0:W3:Y:S01]  /*42c0*/  @P1 LDG.E.U16 R196, desc[UR14][R8.64] ;  /* 0x0000000e08c41981 */ /* 0x0000e2000c1e1500 */
[C---:B-1----:R-:W-:Y:S01]  /*42d0*/  IMAD.SHL.U32 R250, R7.reuse, 0x2, RZ ;  /* 0x0000000207fa7824 */ /* 0x042fe200078e00ff */
[----:B------:R-:W-:-:S04]  /*42e0*/  LOP3.LUT R7, R7, 0x40, RZ, 0xc0, !PT ;  /* 0x0000004007077812 */ /* 0x000fc800078ec0ff */
[----:B------:R-:W-:Y:S01]  /*42f0*/  LOP3.LUT R250, R250, 0x7e, RZ, 0xc0, !PT ;  /* 0x0000007efafa7812 */ /* 0x000fe200078ec0ff */
[----:B------:R-:W-:-:S04]  /*4300*/  IMAD.MOV.U32 R181, RZ, RZ, R180 ;  /* 0x000000ffffb57224 */ /* 0x000fc800078e00b4 */
[----:B------:R-:W-:Y:S01]  /*4310*/  IMAD R250, R7, 0x40, R250 ;  /* 0x0000004007fa7824 */ /* 0x000fe200078e02fa */
[----:B------:R-:W-:Y:S01]  /*4320*/  BAR.SYNC.DEFER_BLOCKING 0x0 ;  /* 0x0000000000007b1d */ /* 0x000fe20000010000 */
[----:B------:R-:W-:Y:S02]  /*4330*/  IMAD.MOV.U32 R180, RZ, RZ, R157 ;  /* 0x000000ffffb47224 */ /* 0x000fe400078e009d */
[----:B------:R-:W-:Y:S02]  /*4340*/  IMAD.MOV.U32 R177, RZ, RZ, R176 ;  /* 0x000000ffffb17224 */ /* 0x000fe400078e00b0 */
[----:B------:R-:W-:Y:S01]  /*4350*/  IMAD.MOV.U32 R176, RZ, RZ, R160 ;  /* 0x000000ffffb07224 */ /* 0x000fe200078e00a0 */
[----:B------:R-:W-:Y:S01]  /*4360*/  STL.64 [R1+0x240], R224 ;  /* 0x000240e001007387 */ /* 0x000fe20000100a00 */
[----:B--2---:R-:W-:-:S03]  /*4370*/  IMAD.MOV.U32 R160, RZ, RZ, R202 ;  /* 0x000000ffffa07224 */ /* 0x004fc600078e00ca */
[----:B------:R-:W2:Y:S04]  /*4380*/  LDL.LU R157, [R1+0x7c] ;  /* 0x00007c00019d7983 */ /* 0x000ea80000300800 */
[----:B------:R1:W-:Y:S04]  /*4390*/  STS.U16 [R250+UR12+0x2000], R156 ;  /* 0x0020009cfa007988 */ /* 0x0003e8000800040c */
[----:B------:R4:W-:Y:S04]  /*43a0*/  STS.U16 [R250+UR12], R153 ;  /* 0x00000099fa007988 */ /* 0x0009e8000800040c */
[----:B-1----:R-:W2:Y:S04]  /*43b0*/  LDL.LU R156, [R1+0x80] ;  /* 0x00008000019c7983 */ /* 0x002ea80000300800 */
[----:B------:R-:W2:Y:S04]  /*43c0*/  LDL.LU R202, [R1+0x114] ;  /* 0x0001140001ca7983 */ /* 0x000ea80000300800 */
[----:B----4-:R-:W4:Y:S04]  /*43d0*/  LDL.LU R153, [R1+0x118] ;  /* 0x0001180001997983 */ /* 0x010f280000300800 */
[----:B------:R1:W-:Y:S01]  /*43e0*/  STS.U16 [R250+UR12+0x400], R19 ;  /* 0x00040013fa007988 */ /* 0x0003e2000800040c */
[----:B------:R-:W-:-:S02]  /*43f0*/  IMAD.MOV.U32 R13, RZ, RZ, R210 ;  /* 0x000000ffff0d7224 */ /* 0x000fc400078e00d2 */
[----:B---3--:R-:W-:Y:S01]  /*4400*/  IMAD.MOV.U32 R12, RZ, RZ, R200 ;  /* 0x000000ffff0c7224 */ /* 0x008fe200078e00c8 */
[----:B-1----:R-:W3:Y:S04]  /*4410*/  LDL.LU R19, [R1+0x11c] ;  /* 0x00011c0001137983 */ /* 0x002ee80000300800 */
[----:B------:R-:W3:Y:S04]  /*4420*/  LDL.LU R7, [R1+0x120] ;  /* 0x0001200001077983 */ /* 0x000ee80000300800 */
[----:B------:R-:W3:Y:S04]  /*4430*/  LDL.LU R210, [R1+0x124] ;  /* 0x0001240001d27983 */ /* 0x000ee80000300800 */
[----:B------:R-:W3:Y:S04]  /*4440*/  LDL.LU R200, [R1+0x128] ;  /* 0x0001280001c87983 */ /* 0x000ee80000300800 */
[----:B------:R4:W-:Y:S04]  /*4450*/  STS.U16 [R250+UR12+0x2400], R152 ;  /* 0x00240098fa007988 */ /* 0x0009e8000800040c */
[----:B------:R1:W-:Y:S01]  /*4460*/  STS.U16 [R250+UR12+0x800], R15 ;  /* 0x0008000ffa007988 */ /* 0x0003e2000800040c */
[----:B------:R-:W-:-:S02]  /*4470*/  IMAD.MOV.U32 R171, RZ, RZ, R170 ;  /* 0x000000ffffab7224 */ /* 0x000fc400078e00aa */
[----:B------:R-:W-:Y:S01]  /*4480*/  IMAD.MOV.U32 R170, RZ, RZ, R154 ;  /* 0x000000ffffaa7224 */ /* 0x000fe200078e009a */
[----:B------:R-:W-:Y:S01]  /*4490*/  PRMT R197, RZ, 0x7610, R197 ;  /* 0x00007610ffc57816 */ /* 0x000fe200000000c5 */
[----:B------:R-:W-:Y:S02]  /*44a0*/  IMAD.MOV.U32 R165, RZ, RZ, R164 ;  /* 0x000000ffffa57224 */ /* 0x000fe400078e00a4 */
[----:B0-----:R-:W-:Y:S01]  /*44b0*/  IMAD.WIDE R8, R5, 0x2, R170 ;  /* 0x0000000205087825 */ /* 0x001fe200078e02aa */
[----:B------:R-:W-:-:S03]  /*44c0*/  PRMT R189, RZ, 0x7610, R189 ;  /* 0x00007610ffbd7816 */ /* 0x000fc600000000bd */
[----:B------:R-:W-:Y:S01]  /*44d0*/  IMAD.MOV.U32 R164, RZ, RZ, R155 ;  /* 0x000000ffffa47224 */ /* 0x000fe200078e009b */
[----:B------:R0:W3:Y:S01]  /*44e0*/  @!P2 LDG.E.U16 R197, desc[UR14][R8.64] ;  /* 0x0000000e08c5a981 */ /* 0x0000e2000c1e1500 */
[----:B------:R-:W-:Y:S02]  /*44f0*/  PRMT R194, RZ, 0x7610, R194 ;  /* 0x00007610ffc27816 */ /* 0x000fe400000000c2 */
[----:B0-----:R-:W-:-:S05]  /*4500*/  IMAD.WIDE R8, R5, 0x2, R164 ;  /* 0x0000000205087825 */ /* 0x001fca00078e02a4 */
[----:B------:R0:W3:Y:S01]  /*4510*/  @!P2 LDG.E.U16 R189, desc[UR14][R8.64] ;  /* 0x0000000e08bda981 */ /* 0x0000e2000c1e1500 */
[----:B----4-:R-:W-:Y:S02]  /*4520*/  IMAD.MOV.U32 R152, RZ, RZ, R153 ;  /* 0x000000ffff987224 */ /* 0x010fe400078e0099 */
[----:B--2---:R-:W-:Y:S02]  /*4530*/  IMAD.MOV.U32 R153, RZ, RZ, R202 ;  /* 0x000000ffff997224 */ /* 0x004fe400078e00ca */
[----:B------:R-:W2:Y:S04]  /*4540*/  LDL.LU R202, [R1+0x12c] ;  /* 0x00012c0001ca7983 */ /* 0x000ea80000300800 */
[----:B-1----:R-:W4:Y:S01]  /*4550*/  LDL.LU R15, [R1+0x130] ;  /* 0x00013000010f7983 */ /* 0x002f220000300800 */
[----:B0-----:R-:W-:Y:S01]  /*4560*/  IMAD.WIDE R8, R5, 0x2, R180 ;  /* 0x0000000205087825 */ /* 0x001fe200078e02b4 */
[----:B------:R-:W-:-:S02]  /*4570*/  PRMT R16, RZ, 0x7610, R16 ;  /* 0x00007610ff107816 */ /* 0x000fc40000000010 */
[----:B------:R-:W-:Y:S01]  /*4580*/  PRMT R195, RZ, 0x7610, R195 ;  /* 0x00007610ffc37816 */ /* 0x000fe200000000c3 */
[----:B------:R-:W-:Y:S01]  /*4590*/  IMAD.MOV.U32 R154, RZ, RZ, R168 ;  /* 0x000000ffff9a7224 */ /* 0x000fe200078e00a8 */
[----:B------:R0:W2:Y:S01]  /*45a0*/  @!P2 LDG.E.U16 R194, desc[UR14][R8.64] ;  /* 0x0000000e08c2a981 */ /* 0x0000a2000c1e1500 */
[----:B------:R-:W-:Y:S02]  /*45b0*/  IMAD.MOV.U32 R155, RZ, RZ, R161 ;  /* 0x000000ffff9b7224 */ /* 0x000fe400078e00a1 */
[----:B------:R-:W-:Y:S01]  /*45c0*/  IMAD.MOV.U32 R173, RZ, RZ, R172 ;  /* 0x000000ffffad7224 */ /* 0x000fe200078e00ac */
[----:B------:R-:W-:Y:S02]  /*45d0*/  PRMT R17, RZ, 0x7610, R17 ;  /* 0x00007610ff117816 */ /* 0x000fe40000000011 */
[----:B------:R-:W-:Y:S02]  /*45e0*/  PRMT R192, RZ, 0x7610, R192 ;  /* 0x00007610ffc07816 */ /* 0x000fe400000000c0 */
[----:B------:R-:W-:-:S02]  /*45f0*/  PRMT R20, RZ, 0x7610, R20 ;  /* 0x00007610ff147816 */ /* 0x000fc40000000014 */
[----:B------:R-:W-:Y:S01]  /*4600*/  PRMT R193, RZ, 0x7610, R193 ;  /* 0x00007610ffc17816 */ /* 0x000fe200000000c1 */
[----:B0-----:R-:W-:Y:S01]  /*4610*/  IMAD.WIDE R8, R5, 0x2, R176 ;  /* 0x0000000205087825 */ /* 0x001fe200078e02b0 */
[----:B------:R-:W-:Y:S01]  /*4620*/  PRMT R21, RZ, 0x7610, R21 ;  /* 0x00007610ff157816 */ /* 0x000fe20000000015 */
[----:B------:R3:W-:Y:S04]  /*4630*/  STS.U16 [R250+UR12+0x2800], R18 ;  /* 0x00280012fa007988 */ /* 0x0007e8000800040c */
[----:B------:R0:W2:Y:S01]  /*4640*/  @!P2 LDG.E.U16 R16, desc[UR14][R8.64] ;  /* 0x0000000e0810a981 */ /* 0x0000a2000c1e1500 */
[----:B------:R-:W-:Y:S01]  /*4650*/  IMAD.MOV.U32 R172, RZ, RZ, R169 ;  /* 0x000000ffffac7224 */ /* 0x000fe200078e00a9 */
[----:B------:R-:W-:Y:S02]  /*4660*/  PRMT R190, RZ, 0x7610, R190 ;  /* 0x00007610ffbe7816 */ /* 0x000fe400000000be */
[----:B------:R1:W-:Y:S01]  /*4670*/  STS.U16 [R250+UR12+0xc00], R6 ;  /* 0x000c0006fa007988 */ /* 0x0003e2000800040c */
[----:B------:R-:W-:-:S02]  /*4680*/  PRMT R3, RZ, 0x7610, R3 ;  /* 0x00007610ff037816 */ /* 0x000fc40000000003 */
[----:B------:R-:W-:Y:S01]  /*4690*/  LOP3.LUT R220, R250, 0x10, RZ, 0x3c, !PT ;  /* 0x00000010fadc7812 */ /* 0x000fe200078e3cff */
[----:B------:R-:W-:Y:S01]  /*46a0*/  STS.U16 [R250+UR12+0x2c00], R14 ;  /* 0x002c000efa007988 */ /* 0x000fe2000800040c */
[----:B0-----:R-:W-:Y:S01]  /*46b0*/  IMAD.WIDE R8, R5, 0x2, R154 ;  /* 0x0000000205087825 */ /* 0x001fe200078e029a */
[----:B------:R-:W-:Y:S02]  /*46c0*/  PRMT R191, RZ, 0x7610, R191 ;  /* 0x00007610ffbf7816 */ /* 0x000fe400000000bf */
[----:B------:R-:W2:Y:S04]  /*46d0*/  LDL.LU R249, [R1+0x84] ;  /* 0x0000840001f97983 */ /* 0x000ea80000300800 */
[----:B------:R0:W2:Y:S01]  /*46e0*/  @!P2 LDG.E.U16 R195, desc[UR14][R8.64] ;  /* 0x0000000e08c3a981 */ /* 0x0000a2000c1e1500 */
[----:B------:R-:W-:-:S02]  /*46f0*/  IMAD.MOV.U32 R168, RZ, RZ, R216 ;  /* 0x000000ffffa87224 */ /* 0x000fc400078e00d8 */
[----:B------:R-:W-:Y:S02]  /*4700*/  IMAD.MOV.U32 R169, RZ, RZ, R217 ;  /* 0x000000ffffa97224 */ /* 0x000fe400078e00d9 */
[----:B0-----:R-:W-:-:S05]  /*4710*/  IMAD.WIDE R8, R5, 0x2, R172 ;  /* 0x0000000205087825 */ /* 0x001fca00078e02ac */
[----:B------:R0:W2:Y:S01]  /*4720*/  @!P2 LDG.E.U16 R17, desc[UR14][R8.64] ;  /* 0x0000000e0811a981 */ /* 0x0000a2000c1e1500 */
[----:B------:R-:W-:Y:S02]  /*4730*/  IMAD.MOV.U32 R161, RZ, RZ, R212 ;  /* 0x000000ffffa17224 */ /* 0x000fe400078e00d4 */
[----:B0-----:R-:W-:-:S05]  /*4740*/  IMAD.WIDE R8, R5, 0x2, R168 ;  /* 0x0000000205087825 */ /* 0x001fca00078e02a8 */
[----:B------:R0:W2:Y:S02]  /*4750*/  @!P2 LDG.E.U16 R192, desc[UR14][R8.64] ;  /* 0x0000000e08c0a981 */ /* 0x0000a4000c1e1500 */
[----:B0-----:R-:W-:-:S05]  /*4760*/  IMAD.WIDE R8, R5, 0x2, R160 ;  /* 0x0000000205087825 */ /* 0x001fca00078e02a0 */
[----:B------:R0:W2:Y:S02]  /*4770*/  @!P2 LDG.E.U16 R20, desc[UR14][R8.64] ;  /* 0x0000000e0814a981 */ /* 0x0000a4000c1e1500 */
[----:B0-----:R-:W-:-:S05]  /*4780*/  IMAD.WIDE R8, R5, 0x2, R12 ;  /* 0x0000000205087825 */ /* 0x001fca00078e020c */
[----:B------:R0:W2:Y:S01]  /*4790*/  @!P2 LDG.E.U16 R193, desc[UR14][R8.64] ;  /* 0x0000000e08c1a981 */ /* 0x0000a2000c1e1500 */
[----:B---3--:R-:W-:Y:S02]  /*47a0*/  IMAD.MOV.U32 R18, RZ, RZ, R7 ;  /* 0x000000ffff127224 */ /* 0x008fe400078e0007 */
[----:B0-----:R-:W-:-:S05]  /*47b0*/  IMAD.WIDE R8, R5, 0x2, R156 ;  /* 0x0000000205087825 */ /* 0x001fca00078e029c */
[----:B------:R0:W3:Y:S01]  /*47c0*/  @!P2 LDG.E.U16 R21, desc[UR14][R8.64] ;  /* 0x0000000e0815a981 */ /* 0x0000e2000c1e1500 */
[----:B-1----:R-:W-:-:S03]  /*47d0*/  IMAD.WIDE R6, R5, 0x2, R18 ;  /* 0x0000000205067825 */ /* 0x002fc600078e0212 */
[----:B------:R1:W-:Y:S04]  /*47e0*/  STS.U16 [R220+UR12+0x80], R247 ;  /* 0x000080f7dc007988 */ /* 0x0003e8000800040c */
[----:B------:R-:W3:Y:S01]  /*47f0*/  @!P2 LDG.E.U16 R3, desc[UR14][R6.64] ;  /* 0x0000000e0603a981 */ /* 0x000ee2000c1e1500 */
[----:B0-----:R-:W-:-:S03]  /*4800*/  IMAD.WIDE R8, R5, 0x2, R152 ;  /* 0x0000000205087825 */ /* 0x001fc600078e0298 */
[----:B-1----:R-:W3:Y:S04]  /*4810*/  LDL.LU R247, [R1+0x138] ;  /* 0x0001380001f77983 */ /* 0x002ee80000300800 */
[----:B------:R0:W3:Y:S01]  /*4820*/  @!P2 LDG.E.U16 R190, desc[UR14][R8.64] ;  /* 0x0000000e08bea981 */ /* 0x0000e2000c1e1500 */
[----:B------:R-:W-:-:S03]  /*4830*/  PRMT R2, RZ, 0x7610, R2 ;  /* 0x00007610ff027816 */ /* 0x000fc60000000002 */
[----:B------:R-:W3:Y:S04]  /*4840*/  LDL.LU R225, [R1+0x13c] ;  /* 0x00013c0001e17983 */ /* 0x000ee80000300800 */
[----:B------:R-:W3:Y:S01]  /*4850*/  LDL.LU R224, [R1+0x140] ;  /* 0x0001400001e07983 */ /* 0x000ee20000300800 */
[----:B0-----:R-:W-:Y:S02]  /*4860*/  IMAD.MOV.U32 R8, RZ, RZ, R200 ;  /* 0x000000ffff087224 */ /* 0x001fe400078e00c8 */
[----:B------:R-:W-:Y:S01]  /*4870*/  IMAD.MOV.U32 R9, RZ, RZ, R210 ;  /* 0x000000ffff097224 */ /* 0x000fe200078e00d2 */
[----:B------:R-:W3:Y:S01]  /*4880*/  LDL.LU R223, [R1+0x10c] ;  /* 0x00010c0001df7983 */ /* 0x000ee20000300800 */
[----:B------:R-:W-:-:S03]  /*4890*/  IMAD.WIDE R6, R5, 0x2, R8 ;  /* 0x0000000205067825 */ /* 0x000fc600078e0208 */
[----:B------:R-:W3:Y:S04]  /*48a0*/  LDL.LU R212, [R1+0x108] ;  /* 0x0001080001d47983 */ /* 0x000ee80000300800 */
[----:B------:R0:W3:Y:S04]  /*48b0*/  @!P2 LDG.E.U16 R191, desc[UR14][R6.64] ;  /* 0x0000000e06bfa981 */ /* 0x0000e8000c1e1500 */
[----:B------:R-:W3:Y:S04]  /*48c0*/  LDL.LU R216, [R1+0xe8] ;  /* 0x0000e80001d87983 */ /* 0x000ee80000300800 */
[----:B------:R-:W3:Y:S04]  /*48d0*/  LDL.LU R200, [R1+0xe4] ;  /* 0x0000e40001c87983 */ /* 0x000ee80000300800 */
[----:B------:R1:W-:Y:S04]  /*48e0*/  STS.U16 [R220+UR12+0x2080], R0 ;  /* 0x00208000dc007988 */ /* 0x0003e8000800040c */
[----:B-1----:R-:W3:Y:S01]  /*48f0*/  LDL.LU R0, [R1+0x248] ;  /* 0x0002480001007983 */ /* 0x002ee20000300800 */
[----:B----4-:R-:W-:-:S02]  /*4900*/  IMAD.MOV.U32 R14, RZ, RZ, R15 ;  /* 0x000000ffff0e7224 */ /* 0x010fc400078e000f */
[----:B--2---:R-:W-:Y:S02]  /*4910*/  IMAD.MOV.U32 R15, RZ, RZ, R202 ;  /* 0x000000ffff0f7224 */ /* 0x004fe400078e00ca */
[----:B------:R-:W2:Y:S01]  /*4920*/  LDL.LU R202, [R1+0x104] ;  /* 0x0001040001ca7983 */ /* 0x000ea20000300800 */
[----:B0-----:R-:W-:-:S03]  /*4930*/  IMAD.WIDE R6, R5, 0x2, R14 ;  /* 0x0000000205067825 */ /* 0x001fc600078e020e */
[----:B------:R-:W4:Y:S04]  /*4940*/  LDL.LU R217, [R1+0x100] ;  /* 0x0001000001d97983 */ /* 0x000f280000300800 */
[----:B------:R-:W4:Y:S04]  /*4950*/  LDL.LU R210, [R1+0xe0] ;  /* 0x0000e00001d27983 */ /* 0x000f280000300800 */
[----:B------:R3:W4:Y:S04]  /*4960*/  @!P2 LDG.E.U16 R2, desc[UR14][R6.64] ;  /* 0x0000000e0602a981 */ /* 0x000728000c1e1500 */
[----:B------:R-:W2:Y:S01]  /*4970*/  LDL.LU R7, [R1+0x134] ;  /* 0x0001340001077983 */ /* 0x000ea20000300800 */
[----:B------:R-:W-:-:S03]  /*4980*/  PRMT R188, RZ, 0x7610, R188 ;  /* 0x00007610ffbc7816 */ /* 0x000fc600000000bc */
[----:B------:R2:W-:Y:S01]  /*4990*/  STS.U16 [R220+UR12+0x480], R246 ;  /* 0x000480f6dc007988 */ /* 0x0005e2000800040c */
[----:B---3--:R-:W-:-:S04]  /*49a0*/  IMAD.MOV.U32 R6, RZ, RZ, R247 ;  /* 0x000000ffff067224 */ /* 0x008fc800078e00f7 */
[----:B--2---:R-:W-:-:S05]  /*49b0*/  IMAD.WIDE R246, R5, 0x2, R6 ;  /* 0x0000000205f67825 */ /* 0x004fca00078e0206 */
[----:B------:R0:W2:Y:S04]  /*49c0*/  @!P2 LDG.E.U16 R188, desc[UR14][R246.64] ;  /* 0x0000000ef6bca981 */ /* 0x0000a8000c1e1500 */
[----:B------:R-:W3:Y:S01]  /*49d0*/  LDL.LU R247, [R1+0x60] ;  /* 0x0000600001f77983 */ /* 0x000ee20000300800 */
[----:B0-----:R-:W-:Y:S01]  /*49e0*/  IMAD.MOV.U32 R246, RZ, RZ, R224 ;  /* 0x000000fffff67224 */ /* 0x001fe200078e00e0 */
[----:B------:R-:W-:Y:S02]  /*49f0*/  PRMT R0, RZ, 0x7610, R0 ;  /* 0x00007610ff007816 */ /* 0x000fe40000000000 */
[----:B---3--:R0:W-:Y:S02]  /*4a00*/  STS.U16 [R220+UR12+0x2480], R247 ;  /* 0x002480f7dc007988 */ /* 0x0081e4000800040c */
[----:B0-----:R-:W-:-:S02]  /*4a10*/  IMAD.MOV.U32 R247, RZ, RZ, R225 ;  /* 0x000000fffff77224 */ /* 0x001fc400078e00e1 */
[----:B------:R-:W-:Y:S01]  /*4a20*/  IMAD.WIDE R224, R5, 0x2, R246 ;  /* 0x0000000205e07825 */ /* 0x000fe200078e02f6 */
[----:B------:R0:W-:Y:S04]  /*4a30*/  STS.U16 [R220+UR12+0x880], R249 ;  /* 0x000880f9dc007988 */ /* 0x0001e8000800040c */
[----:B------:R-:W3:Y:S04]  /*4a40*/  @!P2 LDG.E.U16 R0, desc[UR14][R224.64] ;  /* 0x0000000ee000a981 */ /* 0x000ee8000c1e1500 */
[----:B------:R1:W5:Y:S04]  /*4a50*/  LDL.LU.64 R224, [R1+0x240] ;  /* 0x0002400001e07983 */ /* 0x0003680000300a00 */
[----:B0-----:R-:W4:Y:S04]  /*4a60*/  LDL.LU R249, [R1+0x23c] ;  /* 0x00023c0001f97983 */ /* 0x001f280000300800 */
[----:B----4-:R0:W-:Y:S04]  /*4a70*/  STS.U16 [R220+UR12+0x2880], R249 ;  /* 0x002880f9dc007988 */ /* 0x0101e8000800040c */
[----:B------:R4:W-:Y:S04]  /*4a80*/  STS.U16 [R220+UR12+0xc80], R222 ;  /* 0x000c80dedc007988 */ /* 0x0009e8000800040c */
[----:B------:R2:W-:Y:S04]  /*4a90*/  STS.U16 [R220+UR12+0x2c80], R208 ;  /* 0x002c80d0dc007988 */ /* 0x0005e8000800040c */
[----:B0-----:R-:W3:Y:S04]  /*4aa0*/  LDL.LU R249, [R1+0xfc] ;  /* 0x0000fc0001f97983 */ /* 0x001ee80000300800 */
[----:B----4-:R-:W4:Y:S01]  /*4ab0*/  LDL.LU R222, [R1+0xf8] ;  /* 0x0000f80001de7983 */ /* 0x010f220000300800 */
[----:B--2---:R-:W-:-:S03]  /*4ac0*/  LOP3.LUT R208, R250, 0x20, RZ, 0x3c, !PT ;  /* 0x00000020fad07812 */ /* 0x004fc600078e3cff */
[----:B------:R-:W2:Y:S04]  /*4ad0*/  LDL.LU R220, [R1+0x238] ;  /* 0x0002380001dc7983 */ /* 0x000ea80000300800 */
[----:B------:R0:W-:Y:S04]  /*4ae0*/  STS.U16 [R208+UR12+0x100], R223 ;  /* 0x000100dfd0007988 */ /* 0x0001e8000800040c */
[----:B------:R1:W-:Y:S04]  /*4af0*/  STS.U16 [R208+UR12+0x2100], R212 ;  /* 0x002100d4d0007988 */ /* 0x0003e8000800040c */
[----:B------:R1:W-:Y:S04]  /*4b00*/  STS.U16 [R208+UR12+0x500], R216 ;  /* 0x000500d8d0007988 */ /* 0x0003e8000800040c */
[----:B0-----:R-:W3:Y:S04]  /*4b10*/  LDL.LU R223, [R1+0x234] ;  /* 0x0002340001df7983 */ /* 0x001ee80000300800 */
[----:B-1----:R-:W4:Y:S04]  /*4b20*/  LDL.LU R212, [R1+0x230] ;  /* 0x0002300001d47983 */ /* 0x002f280000300800 */
[----:B------:R-:W2:Y:S04]  /*4b30*/  LDL.LU R216, [R1+0x22c] ;  /* 0x00022c0001d87983 */ /* 0x000ea80000300800 */
[----:B------:R0:W-:Y:S04]  /*4b40*/  STS.U16 [R208+UR12+0x2500], R200 ;  /* 0x002500c8d0007988 */ /* 0x0001e8000800040c */
[----:B0-----:R-:W3:Y:S01]  /*4b50*/  LDL.LU R200, [R1+0x228] ;  /* 0x0002280001c87983 */ /* 0x001ee20000300800 */
[----:B------:R-:W-:-:S03]  /*4b60*/  LOP3.LUT R250, R250, 0x30, RZ, 0x3c, !PT ;  /* 0x00000030fafa7812 */ /* 0x000fc600078e3cff */
[----:B---3--:R0:W-:Y:S04]  /*4b70*/  STS.U16 [R208+UR12+0x900], R200 ;  /* 0x000900c8d0007988 */ /* 0x0081e8000800040c */
[----:B--2---:R1:W-:Y:S04]  /*4b80*/  STS.U16 [R208+UR12+0x2900], R216 ;  /* 0x002900d8d0007988 */ /* 0x0043e8000800040c */
[----:B------:R2:W-:Y:S04]  /*4b90*/  STS.U16 [R208+UR12+0xd00], R203 ;  /* 0x000d00cbd0007988 */ /* 0x0005e8000800040c */
[----:B0-----:R-:W3:Y:S04]  /*4ba0*/  LDL.LU R200, [R1+0x224] ;  /* 0x0002240001c87983 */ /* 0x001ee80000300800 */
[----:B-1----:R-:W3:Y:S04]  /*4bb0*/  LDL.LU R216, [R1+0xf4] ;  /* 0x0000f40001d87983 */ /* 0x002ee80000300800 */
[----:B--2---:R-:W2:Y:S04]  /*4bc0*/  LDL.LU R203, [R1+0x220] ;  /* 0x0002200001cb7983 */ /* 0x004ea80000300800 */
[----:B------:R0:W-:Y:S04]  /*4bd0*/  STS.U16 [R208+UR12+0x2d00], R211 ;  /* 0x002d00d3d0007988 */ /* 0x0001e8000800040c */
[----:B------:R1:W-:Y:S04]  /*4be0*/  STS.U16 [R250+UR12+0x180], R202 ;  /* 0x000180cafa007988 */ /* 0x0003e8000800040c */
[----:B------:R4:W-:Y:S04]  /*4bf0*/  STS.U16 [R250+UR12+0x2180], R217 ;  /* 0x002180d9fa007988 */ /* 0x0009e8000800040c */
[----:B0-----:R-:W2:Y:S04]  /*4c00*/  LDL.LU R208, [R1+0x21c] ;  /* 0x00021c0001d07983 */ /* 0x001ea80000300800 */
[----:B------:R-:W2:Y:S04]  /*4c10*/  LDL.LU R211, [R1+0x218] ;  /* 0x0002180001d37983 */ /* 0x000ea80000300800 */
[----:B-1----:R-:W2:Y:S04]  /*4c20*/  LDL.LU R202, [R1+0x214] ;  /* 0x0002140001ca7983 */ /* 0x002ea80000300800 */
[----:B----4-:R-:W4:Y:S04]  /*4c30*/  LDL.LU R217, [R1+0x210] ;  /* 0x0002100001d97983 */ /* 0x010f280000300800 */
[----:B------:R0:W-:Y:S04]  /*4c40*/  STS.U16 [R250+UR12+0x580], R210 ;  /* 0x000580d2fa007988 */ /* 0x0001e8000800040c */
[----:B0-----:R-:W3:Y:S04]  /*4c50*/  LDL.LU R210, [R1+0x20c] ;  /* 0x00020c0001d27983 */ /* 0x001ee80000300800 */
[----:B------:R-:W-:Y:S04]  /*4c60*/  STS.U16 [R250+UR12+0x980], R212 ;  /* 0x000980d4fa007988 */ /* 0x000fe8000800040c */
[----:B------:R-:W-:Y:S04]  /*4c70*/  STS.U16 [R250+UR12+0x2980], R223 ;  /* 0x002980dffa007988 */ /* 0x000fe8000800040c */
[----:B------:R0:W-:Y:S04]  /*4c80*/  STS.U16 [R250+UR12+0x2d80], R252 ;  /* 0x002d80fcfa007988 */ /* 0x0001e8000800040c */
[----:B------:R-:W-:Y:S01]  /*4c90*/  STS.U16 [R250+UR12+0xd80], R248 ;  /* 0x000d80f8fa007988 */ /* 0x000fe2000800040c */
[----:B0-----:R-:W-:-:S03]  /*4ca0*/  SHF.R.S32.HI R252, RZ, 0x6, R219 ;  /* 0x00000006fffc7819 */ /* 0x001fc600000114db */
[----:B---3--:R0:W-:Y:S04]  /*4cb0*/  STS.U16 [R250+UR12+0x2580], R210 ;  /* 0x002580d2fa007988 */ /* 0x0081e8000800040c */
[----:B0-----:R-:W3:Y:S04]  /*4cc0*/  LDL.LU R210, [R1+0xec] ;  /* 0x0000ec0001d27983 */ /* 0x001ee80000300800 */
[----:B------:R-:W2:Y:S04]  /*4cd0*/  LDL.LU R212, [R1+0x208] ;  /* 0x0002080001d47983 */ /* 0x000ea80000300800 */
[----:B------:R-:W4:Y:S01]  /*4ce0*/  LDL.LU R223, [R1+0x204] ;  /* 0x0002040001df7983 */ /* 0x000f220000300800 */
[----:B------:R-:W-:Y:S01]  /*4cf0*/  IMAD.SHL.U32 R250, R219, 0x2, RZ ;  /* 0x00000002dbfa7824 */ /* 0x000fe200078e00ff */
[----:B------:R-:W-:-:S02]  /*4d00*/  SGXT R219, R252, 0x1 ;  /* 0x00000001fcdb781a */ /* 0x000fc40000000200 */
[----:B------:R-:W0:Y:S02]  /*4d10*/  S2R R252, SR_TID.X ;  /* 0x0000000000fc7919 */ /* 0x000e240000002100 */
[----:B------:R-:W-:Y:S01]  /*4d20*/  LOP3.LUT R250, R250, 0x7e, RZ, 0xc0, !PT ;  /* 0x0000007efafa7812 */ /* 0x000fe200078ec0ff */
[----:B------:R1:W5:Y:S01]  /*4d30*/  LDL.LU R248, [R1+0x200] ;  /* 0x0002000001f87983 */ /* 0x0003620000300800 */
[----:B0-----:R-:W-:-:S05]  /*4d40*/  LOP3.LUT R252, R252, 0x40, RZ, 0xc0, !PT ;  /* 0x00000040fcfc7812 */ /* 0x001fca00078ec0ff */
[----:B------:R-:W-:Y:S01]  /*4d50*/  IMAD R252, R252, 0x40, R250 ;  /* 0x00000040fcfc7824 */ /* 0x000fe200078e02fa */
[----:B------:R-:W-:-:S04]  /*4d60*/  LOP3.LUT R250, R250, 0x90, R219, 0x78, !PT ;  /* 0x00000090fafa7812 */ /* 0x000fc800078e78db */
[----:B------:R-:W-:-:S05]  /*4d70*/  LOP3.LUT R219, R252, 0x40, RZ, 0x3c, !PT ;  /* 0x00000040fcdb7812 */ /* 0x000fca00078e3cff */
[----:B------:R0:W-:Y:S04]  /*4d80*/  STS.U16 [R219+UR12+0x200], R249 ;  /* 0x000200f9db007988 */ /* 0x0001e8000800040c */
[----:B------:R1:W-:Y:S04]  /*4d90*/  STS.U16 [R219+UR12+0x2200], R222 ;  /* 0x002200dedb007988 */ /* 0x0003e8000800040c */
[----:B0-----:R0:W5:Y:S04]  /*4da0*/  LDL.LU R249, [R1+0x1fc] ;  /* 0x0001fc0001f97983 */ /* 0x0011680000300800 */
[----:B-1----:R0:W5:Y:S04]  /*4db0*/  LDL.LU R222, [R1+0x1f8] ;  /* 0x0001f80001de7983 */ /* 0x0021680000300800 */
[----:B----4-:R1:W-:Y:S04]  /*4dc0*/  STS.U16 [R219+UR12+0x600], R223 ;  /* 0x000600dfdb007988 */ /* 0x0103e8000800040c */
[----:B--2---:R-:W-:Y:S04]  /*4dd0*/  STS.U16 [R219+UR12+0x2600], R212 ;  /* 0x002600d4db007988 */ /* 0x004fe8000800040c */
[----:B------:R2:W-:Y:S04]  /*4de0*/  STS.U16 [R219+UR12+0xa00], R220 ;  /* 0x000a00dcdb007988 */ /* 0x0005e8000800040c */
[----:B-1----:R0:W5:Y:S04]  /*4df0*/  LDL.LU R223, [R1+0x1f4] ;  /* 0x0001f40001df7983 */ /* 0x0021680000300800 */
[----:B------:R1:W-:Y:S04]  /*4e00*/  STS.U16 [R219+UR12+0x2a00], R221 ;  /* 0x002a00dddb007988 */ /* 0x0003e8000800040c */
[----:B--2---:R0:W5:Y:S04]  /*4e10*/  LDL.LU R220, [R1+0x1f0] ;  /* 0x0001f00001dc7983 */ /* 0x0041680000300800 */
[----:B------:R2:W-:Y:S04]  /*4e20*/  STS.U16 [R219+UR12+0xe00], R218 ;  /* 0x000e00dadb007988 */ /* 0x0005e8000800040c */
[----:B-1----:R0:W5:Y:S04]  /*4e30*/  LDL.LU R221, [R1+0x1ec] ;  /* 0x0001ec0001dd7983 */ /* 0x0021680000300800 */
[----:B------:R1:W-:Y:S04]  /*4e40*/  STS.U16 [R219+UR12+0x2e00], R251 ;  /* 0x002e00fbdb007988 */ /* 0x0003e8000800040c */
[----:B--2---:R0:W5:Y:S04]  /*4e50*/  LDL.LU R218, [R1+0x1e8] ;  /* 0x0001e80001da7983 */ /* 0x0041680000300800 */
[----:B-1----:R0:W5:Y:S04]  /*4e60*/  LDL.LU R219, [R1+0x1e4] ;  /* 0x0001e40001db7983 */ /* 0x0021680000300800 */
[----:B------:R-:W2:Y:S01]  /*4e70*/  LDL.LU R251, [R1+0xf0] ;  /* 0x0000f00001fb7983 */ /* 0x000ea20000300800 */
[----:B------:R-:W-:-:S05]  /*4e80*/  LOP3.LUT R212, R252, 0x50, RZ, 0x3c, !PT ;  /* 0x00000050fcd47812 */ /* 0x000fca00078e3cff */
[----:B------:R1:W-:Y:S04]  /*4e90*/  STS.U16 [R212+UR12+0x280], R216 ;  /* 0x000280d8d4007988 */ /* 0x0003e8000800040c */
[----:B-1----:R0:W5:Y:S04]  /*4ea0*/  LDL.LU R216, [R1+0x1e0] ;  /* 0x0001e00001d87983 */ /* 0x0021680000300800 */
[----:B--2---:R1:W-:Y:S04]  /*4eb0*/  STS.U16 [R212+UR12+0x2280], R251 ;  /* 0x002280fbd4007988 */ /* 0x0043e8000800040c */
[----:B------:R2:W-:Y:S04]  /*4ec0*/  STS.U16 [R212+UR12+0x680], R217 ;  /* 0x000680d9d4007988 */ /* 0x0005e8000800040c */
[----:B------:R4:W-:Y:S01]  /*4ed0*/  STS.U16 [R212+UR12+0x2680], R202 ;  /* 0x002680cad4007988 */ /* 0x0009e2000800040c */
[----:B-1----:R-:W-:-:S03]  /*4ee0*/  LOP3.LUT R251, R252, 0x60, RZ, 0x3c, !PT ;  /* 0x00000060fcfb7812 */ /* 0x002fc600078e3cff */
[----:B------:R1:W-:Y:S04]  /*4ef0*/  STS.U16 [R212+UR12+0xa80], R205 ;  /* 0x000a80cdd4007988 */ /* 0x0003e8000800040c */
[----:B--2---:R0:W5:Y:S04]  /*4f00*/  LDL.LU R217, [R1+0x1dc] ;  /* 0x0001dc0001d97983 */ /* 0x0041680000300800 */
[----:B----4-:R-:W2:Y:S04]  /*4f10*/  LDL.LU R202, [R1+0x1d8] ;  /* 0x0001d80001ca7983 */ /* 0x010ea80000300800 */
[----:B-1----:R-:W4:Y:S04]  /*4f20*/  LDL.LU R205, [R1+0x1d4] ;  /* 0x0001d40001cd7983 */ /* 0x002f280000300800 */
[----:B------:R1:W-:Y:S04]  /*4f30*/  STS.U16 [R212+UR12+0x2a80], R214 ;  /* 0x002a80d6d4007988 */ /* 0x0003e8000800040c */
[----:B------:R3:W-:Y:S04]  /*4f40*/  STS.U16 [R212+UR12+0xe80], R215 ;  /* 0x000e80d7d4007988 */ /* 0x0007e8000800040c */
[----:B------:R0:W-:Y:S04]  /*4f50*/  STS.U16 [R212+UR12+0x2e80], R213 ;  /* 0x002e80d5d4007988 */ /* 0x0001e8000800040c */
[----:B-1----:R1:W5:Y:S04]  /*4f60*/  LDL.LU R214, [R1+0x1d0] ;  /* 0x0001d00001d67983 */ /* 0x0023680000300800 */
[----:B---3--:R1:W5:Y:S04]  /*4f70*/  LDL.LU R215, [R1+0x1cc] ;  /* 0x0001cc0001d77983 */ /* 0x0083680000300800 */
[----:B0-----:R1:W5:Y:S04]  /*4f80*/  LDL.LU R212, [R1+0x1c8] ;  /* 0x0001c80001d47983 */ /* 0x0013680000300800 */
[----:B------:R1:W5:Y:S04]  /*4f90*/  LDL.LU R213, [R1+0x1c4] ;  /* 0x0001c40001d57983 */ /* 0x0003680000300800 */
[----:B------:R0:W-:Y:S04]  /*4fa0*/  STS.U16 [R251+UR12+0x300], R210 ;  /* 0x000300d2fb007988 */ /* 0x0001e8000800040c */
[----:B0-----:R-:W3:Y:S01]  /*4fb0*/  LDL.LU R210, [R1+0x1c0] ;  /* 0x0001c00001d27983 */ /* 0x001ee20000300800 */
[----:B------:R-:W-:-:S03]  /*4fc0*/  LOP3.LUT R252, R252, 0x70, RZ, 0x3c, !PT ;  /* 0x00000070fcfc7812 */ /* 0x000fc600078e3cff */
[----:B------:R-:W-:Y:S04]  /*4fd0*/  STS.U16 [R251+UR12+0x700], R211 ;  /* 0x000700d3fb007988 */ /* 0x000fe8000800040c */
[----:B------:R-:W-:Y:S04]  /*4fe0*/  STS.U16 [R251+UR12+0x2700], R208 ;  /* 0x002700d0fb007988 */ /* 0x000fe8000800040c */
[----:B------:R-:W-:Y:S04]  /*4ff0*/  STS.U16 [R251+UR12+0xb00], R209 ;  /* 0x000b00d1fb007988 */ /* 0x000fe8000800040c */
[----:B------:R-:W-:Y:S04]  /*5000*/  STS.U16 [R251+UR12+0x2b00], R206 ;  /* 0x002b00cefb007988 */ /* 0x000fe8000800040c */
[----:B------:R-:W-:Y:S04]  /*5010*/  STS.U16 [R251+UR12+0xf00], R207 ;  /* 0x000f00cffb007988 */ /* 0x000fe8000800040c */
[----:B------:R-:W-:Y:S01]  /*5020*/  STS.U16 [R251+UR12+0x2f00], R204 ;  /* 0x002f00ccfb007988 */ /* 0x000fe2000800040c */
[----:B------:R-:W-:Y:S01]  /*5030*/  UMOV UR4, UR13 ;  /* 0x0000000d00047c82 */ /* 0x000fe20008000000 */
[----:B------:R-:W-:Y:S01]  /*5040*/  UMOV UR5, 0x40000040 ;  /* 0x4000004000057882 */ /* 0x000fe20000000000 */
[----:B------:R-:W-:Y:S01]  /*5050*/  UMOV UR18, UR6 ;  /* 0x0000000600127c82 */ /* 0x000fe20008000000 */
[----:B------:R-:W-:Y:S01]  /*5060*/  UMOV UR19, UR7 ;  /* 0x0000000700137c82 */ /* 0x000fe20008000000 */
[----:B------:R-:W-:Y:S01]  /*5070*/  UMOV UR22, UR10 ;  /* 0x0000000a00167c82 */ /* 0x000fe20008000000 */
[----:B------:R-:W-:Y:S01]  /*5080*/  UMOV UR23, UR11 ;  /* 0x0000000b00177c82 */ /* 0x000fe20008000000 */
[----:B------:R-:W-:Y:S01]  /*5090*/  UMOV UR26, UR6 ;  /* 0x00000006001a7c82 */ /* 0x000fe20008000000 */
[----:B------:R-:W-:Y:S01]  /*50a0*/  UMOV UR27, UR7 ;  /* 0x00000007001b7c82 */ /* 0x000fe20008000000 */
[----:B---3--:R0:W-:Y:S04]  /*50b0*/  STS.U16 [R251+UR12+0x2300], R210 ;  /* 0x002300d2fb007988 */ /* 0x0081e8000800040c */
[----:B----4-:R-:W-:Y:S01]  /*50c0*/  STS.U16 [R252+UR12+0x380], R205 ;  /* 0x000380cdfc007988 */ /* 0x010fe2000800040c */
[----:B0-----:R-:W-:-:S03]  /*50d0*/  LOP3.LUT R251, R250, 0x20, RZ, 0x3c, !PT ;  /* 0x00000020fafb7812 */ /* 0x001fc600078e3cff */
[----:B--2---:R-:W-:Y:S04]  /*50e0*/  STS.U16 [R252+UR12+0x2380], R202 ;  /* 0x002380cafc007988 */ /* 0x004fe8000800040c */
[----:B------:R-:W-:Y:S04]  /*50f0*/  STS.U16 [R252+UR12+0x780], R203 ;  /* 0x000780cbfc007988 */ /* 0x000fe8000800040c */
        /* <DEDUP_REMOVED lines=12> */
[----:B------:R0:W-:Y:S04]  /*51c0*/  STS.U16 [R250+UR12+0x4e00], R188 ;  /* 0x004e00bcfa007988 */ /* 0x0001e8000800040c */
[----:B------:R2:W-:Y:S04]  /*51d0*/  STS.U16 [R251+UR12+0x4100], R189 ;  /* 0x004100bdfb007988 */ /* 0x0005e8000800040c */
[----:B------:R3:W-:Y:S01]  /*51e0*/  STS.U16 [R251+UR12+0x4300], R16 ;  /* 0x00430010fb007988 */ /* 0x0007e2000800040c */
[----:B0-----:R-:W0:Y:S03]  /*51f0*/  LDC R250, c[0x0][0x23c] ;  /* 0x00008f00fffa7b82 */ /* 0x001e260000000800 */
[----:B------:R4:W-:Y:S04]  /*5200*/  STS.U16 [R251+UR12+0x4500], R17 ;  /* 0x00450011fb007988 */ /* 0x0009e8000800040c */
[----:B------:R1:W-:Y:S04]  /*5210*/  STS.U16 [R251+UR12+0x4700], R20 ;  /* 0x00470014fb007988 */ /* 0x0003e8000800040c */
[----:B------:R1:W-:Y:S04]  /*5220*/  STS.U16 [R251+UR12+0x4900], R21 ;  /* 0x00490015fb007988 */ /* 0x0003e8000800040c */
[----:B------:R1:W-:Y:S04]  /*5230*/  STS.U16 [R251+UR12+0x4b00], R3 ;  /* 0x004b0003fb007988 */ /* 0x0003e8000800040c */
[----:B------:R1:W-:Y:S04]  /*5240*/  STS.U16 [R251+UR12+0x4d00], R2 ;  /* 0x004d0002fb007988 */ /* 0x0003e8000800040c */
[----:B------:R1:W-:Y:S01]  /*5250*/  STS.U16 [R251+UR12+0x4f00], R0 ;  /* 0x004f0000fb007988 */ /* 0x0003e2000800040c */
[----:B------:R2:W-:Y:S06]  /*5260*/  MEMBAR.ALL.CTA ;  /* 0x0000000000007992 */ /* 0x0005ec0000008000 */
[----:B--2---:R-:W2:Y:S04]  /*5270*/  FENCE.VIEW.ASYNC.S ;  /* 0x00000000000073c6 */ /* 0x004ea80000000000 */
[----:B------:R0:W5:Y:S04]  /*5280*/  LDL.LU R210, [R1+0x1bc] ;  /* 0x0001bc0001d27983 */ /* 0x0001680000300800 */
[----:B------:R0:W5:Y:S04]  /*5290*/  LDL.LU R211, [R1+0x1b8] ;  /* 0x0001b80001d37983 */ /* 0x0001680000300800 */
[----:B------:R0:W5:Y:S04]  /*52a0*/  LDL.LU R208, [R1+0x1b4] ;  /* 0x0001b40001d07983 */ /* 0x0001680000300800 */
[----:B------:R0:W5:Y:S04]  /*52b0*/  LDL.LU R209, [R1+0x1b0] ;  /* 0x0001b00001d17983 */ /* 0x0001680000300800 */
[----:B------:R0:W5:Y:S01]  /*52c0*/  LDL.LU R206, [R1+0x1ac] ;  /* 0x0001ac0001ce7983 */ /* 0x0001620000300800 */
[----:B--2---:R-:W-:Y:S06]  /*52d0*/  BAR.SYNC.DEFER_BLOCKING 0x0 ;  /* 0x0000000000007b1d */ /* 0x004fec0000010000 */
[----:B------:R2:W5:Y:S04]  /*52e0*/  LDL.LU R207, [R1+0x1a8] ;  /* 0x0001a80001cf7983 */ /* 0x0005680000300800 */
[----:B------:R2:W5:Y:S04]  /*52f0*/  LDL.LU R204, [R1+0x1a4] ;  /* 0x0001a40001cc7983 */ /* 0x0005680000300800 */
[----:B------:R2:W5:Y:S04]  /*5300*/  LDL.LU R205, [R1+0x1a0] ;  /* 0x0001a00001cd7983 */ /* 0x0005680000300800 */
[----:B------:R2:W5:Y:S01]  /*5310*/  LDL.LU R202, [R1+0x19c] ;  /* 0x00019c0001ca7983 */ /* 0x0005620000300800 */
[----:B------:R-:W-:-:S03]  /*5320*/  WARPGROUP.ARRIVE ;  /* 0x00000000000079c5 */ /* 0x000fc60000000000 */
[----:B------:R2:W5:Y:S04]  /*5330*/  LDL.LU R203, [R1+0x198] ;  /* 0x0001980001cb7983 */ /* 0x0005680000300800 */
[----:B------:R2:W5:Y:S01]  /*5340*/  LDL.LU R200, [R1+0x194] ;  /* 0x0001940001c87983 */ /* 0x0005620000300800 */
[----:B------:R-:W-:Y:S03]  /*5350*/  HGMMA.64x64x16.F32 R120, gdesc[UR4].tnspA, R120 ;  /* 0x20e00000047879f0 */ /* 0x000fe60008700878 */
[----:B------:R2:W5:Y:S04]  /*5360*/  LDL.LU R201, [R1+0x190] ;  /* 0x0001900001c97983 */ /* 0x0005680000300800 */
[----:B------:R2:W5:Y:S04]  /*5370*/  LDL.LU R198, [R1+0x18c] ;  /* 0x00018c0001c67983 */ /* 0x0005680000300800 */
[----:B------:R2:W5:Y:S04]  /*5380*/  LDL.LU R199, [R1+0x188] ;  /* 0x0001880001c77983 */ /* 0x0005680000300800 */
[----:B------:R2:W5:Y:S04]  /*5390*/  LDL.LU R196, [R1+0x184] ;  /* 0x0001840001c47983 */ /* 0x0005680000300800 */
[----:B------:R2:W5:Y:S04]  /*53a0*/  LDL.LU R197, [R1+0x180] ;  /* 0x0001800001c57983 */ /* 0x0005680000300800 */
[----:B------:R2:W5:Y:S04]  /*53b0*/  LDL.LU R194, [R1+0x17c] ;  /* 0x00017c0001c27983 */ /* 0x0005680000300800 */
[----:B------:R2:W5:Y:S04]  /*53c0*/  LDL.LU R195, [R1+0x178] ;  /* 0x0001780001c37983 */ /* 0x0005680000300800 */
[----:B------:R2:W5:Y:S01]  /*53d0*/  LDL.LU R192, [R1+0x174] ;  /* 0x0001740001c07983 */ /* 0x0005620000300800 */
[----:B0-----:R-:W-:-:S03]  /*53e0*/  IMAD.SHL.U32 R250, R250, 0x20, RZ ;  /* 0x00000020fafa7824 */ /* 0x001fc600078e00ff */
[----:B------:R2:W5:Y:S04]  /*53f0*/  LDL.LU R193, [R1+0x170] ;  /* 0x0001700001c17983 */ /* 0x0005680000300800 */
[----:B------:R2:W5:Y:S04]  /*5400*/  LDL.LU R190, [R1+0x16c] ;  /* 0x00016c0001be7983 */ /* 0x0005680000300800 */
[----:B------:R2:W5:Y:S04]  /*5410*/  LDL.LU R191, [R1+0x168] ;  /* 0x0001680001bf7983 */ /* 0x0005680000300800 */
[----:B------:R2:W5:Y:S01]  /*5420*/  LDL.LU R188, [R1+0x164] ;  /* 0x0001640001bc7983 */ /* 0x0005620000300800 */
[----:B------:R-:W-:-:S03]  /*5430*/  IMAD.WIDE R246, R250, 0x2, R246 ;  /* 0x00000002faf67825 */ /* 0x000fc600078e02f6 */
[----:B------:R2:W5:Y:S04]  /*5440*/  LDL.LU R189, [R1+0x160] ;  /* 0x0001600001bd7983 */ /* 0x0005680000300800 */
[----:B---3--:R2:W5:Y:S01]  /*5450*/  LDL.LU R16, [R1+0x15c] ;  /* 0x00015c0001107983 */ /* 0x0085620000300800 */
[----:B------:R-:W-:-:S03]  /*5460*/  IMAD.WIDE R6, R250, 0x2, R6 ;  /* 0x00000002fa067825 */ /* 0x000fc600078e0206 */
[----:B----4-:R2:W5:Y:S04]  /*5470*/  LDL.LU R17, [R1+0x158] ;  /* 0x0001580001117983 */ /* 0x0105680000300800 */
[----:B-1----:R2:W5:Y:S01]  /*5480*/  LDL.LU R20, [R1+0x154] ;  /* 0x0001540001147983 */ /* 0x0025620000300800 */
[----:B------:R-:W-:-:S03]  /*5490*/  IMAD.WIDE R14, R250, 0x2, R14 ;  /* 0x00000002fa0e7825 */ /* 0x000fc600078e020e */
[----:B------:R2:W5:Y:S04]  /*54a0*/  LDL.LU R21, [R1+0x150] ;  /* 0x0001500001157983 */ /* 0x0005680000300800 */
[----:B------:R2:W5:Y:S01]  /*54b0*/  LDL.LU R3, [R1+0x14c] ;  /* 0x00014c0001037983 */ /* 0x0005620000300800 */
[----:B------:R-:W-:-:S03]  /*54c0*/  IMAD.WIDE R8, R250, 0x2, R8 ;  /* 0x00000002fa087825 */ /* 0x000fc600078e0208 */
[----:B------:R2:W5:Y:S01]  /*54d0*/  LDL.LU R2, [R1+0x148] ;  /* 0x0001480001027983 */ /* 0x0005620000300800 */
[----:B------:R-:W-:Y:S03]  /*54e0*/  HGMMA.64x64x16.F32 R120, gdesc[UR8].tnspA, R120 ;  /* 0x20e00000087879f0 */ /* 0x000fe60008700878 */
[----:B------:R2:W5:Y:S01]  /*54f0*/  LDL.LU R0, [R1+0x144] ;  /* 0x0001440001007983 */ /* 0x0005620000300800 */
[C---:B------:R-:W-:Y:S01]  /*5500*/  IMAD.WIDE R18, R250.reuse, 0x2, R18 ;  /* 0x00000002fa127825 */ /* 0x040fe200078e0212 */
[----:B------:R-:W-:Y:S02]  /*5510*/  HGMMA.64x64x16.F32 R88, gdesc[UR16].tnspA, R88 ;  /* 0x20e00000105879f0 */ /* 0x000fe40008700858 */
[----:B------:R-:W-:Y:S04]  /*5520*/  STL [R1+0x140], R246 ;  /* 0x000140f601007387 */ /* 0x000fe80000100800 */
[----:B------:R-:W-:Y:S04]  /*5530*/  STL [R1+0x13c], R247 ;  /* 0x00013cf701007387 */ /* 0x000fe80000100800 */
[----:B------:R0:W-:Y:S04]  /*5540*/  STL [R1+0x138], R6 ;  /* 0x0001380601007387 */ /* 0x0001e80000100800 */
[----:B------:R-:W-:Y:S04]  /*5550*/  STL [R1+0x134], R7 ;  /* 0x0001340701007387 */ /* 0x000fe80000100800 */
[----:B------:R-:W-:Y:S04]  /*5560*/  STL [R1+0x130], R14 ;  /* 0x0001300e01007387 */ /* 0x000fe80000100800 */
[----:B------:R-:W-:Y:S04]  /*5570*/  STL [R1+0x12c], R15 ;  /* 0x00012c0f01007387 */ /* 0x000fe80000100800 */
[----:B------:R-:W-:Y:S04]  /*5580*/  STL [R1+0x128], R8 ;  /* 0x0001280801007387 */ /* 0x000fe80000100800 */
[----:B------:R-:W-:Y:S04]  /*5590*/  STL [R1+0x124], R9 ;  /* 0x0001240901007387 */ /* 0x000fe80000100800 */
[----:B------:R-:W-:Y:S04]  /*55a0*/  STL [R1+0x120], R18 ;  /* 0x0001201201007387 */ /* 0x000fe80000100800 */
[----:B------:R-:W-:Y:S04]  /*55b0*/  STL [R1+0x11c], R19 ;  /* 0x00011c1301007387 */ /* 0x000fe80000100800 */
[----:B0-----:R-:W3:Y:S01]  /*55c0*/  LDL.LU R6, [R1+0x110] ;  /* 0x0001100001067983 */ /* 0x001ee20000300800 */
[----:B------:R-:W-:Y:S04]  /*55d0*/  HGMMA.64x64x16.F32 R88, gdesc[UR20].tnspA, R88 ;  /* 0x20e00000145879f0 */ /* 0x000fe80008700858 */
[----:B------:R-:W-:Y:S01]  /*55e0*/  HGMMA.64x64x16.F32 R56, gdesc[UR24].tnspA, R56 ;  /* 0x20e00000183879f0 */ /* 0x000fe20008700838 */
[----:B------:R-:W-:Y:S01]  /*55f0*/  UMOV UR30, UR10 ;  /* 0x0000000a001e7c82 */ /* 0x000fe20008000000 */
[----:B------:R-:W-:Y:S01]  /*5600*/  UMOV UR31, UR11 ;  /* 0x0000000b001f7c82 */ /* 0x000fe20008000000 */
[----:B------:R-:W-:Y:S01]  /*5610*/  UMOV UR34, UR6 ;  /* 0x0000000600227c82 */ /* 0x000fe20008000000 */
[----:B------:R-:W-:Y:S01]  /*5620*/  UMOV UR35, UR7 ;  /* 0x0000000700237c82 */ /* 0x000fe20008000000 */
[----:B------:R-:W-:Y:S04]  /*5630*/  HGMMA.64x64x16.F32 R56, gdesc[UR28].tnspA, R56 ;  /* 0x20e000001c3879f0 */ /* 0x000fe80008700838 */
[----:B------:R-:W-:Y:S01]  /*5640*/  HGMMA.64x64x16.F32 R24, gdesc[UR32].tnspA, R24 ;  /* 0x20e00000201879f0 */ /* 0x000fe20008700818 */
[----:B------:R-:W-:Y:S01]  /*5650*/  UMOV UR38, UR10 ;  /* 0x0000000a00267c82 */ /* 0x000fe20008000000 */
[----:B------:R-:W-:Y:S01]  /*5660*/  UMOV UR39, UR11 ;  /* 0x0000000b00277c82 */ /* 0x000fe20008000000 */
[----:B------:R-:W-:-:S04]  /*5670*/  IMAD.WIDE R152, R250, 0x2, R152 ;  /* 0x00000002fa987825 */ /* 0x000fc800078e0298 */
[C---:B------:R-:W-:Y:S01]  /*5680*/  IMAD.WIDE R156, R250.reuse, 0x2, R156 ;  /* 0x00000002fa9c7825 */ /* 0x040fe200078e029c */
[----:B------:R-:W-:Y:S03]  /*5690*/  STL [R1+0x118], R152 ;  /* 0x0001189801007387 */ /* 0x000fe60000100800 */
[C---:B------:R-:W-:Y:S01]  /*56a0*/  IMAD.WIDE R12, R250.reuse, 0x2, R12 ;  /* 0x00000002fa0c7825 */ /* 0x040fe200078e020c */
[----:B------:R-:W-:Y:S03]  /*56b0*/  STL [R1+0x114], R153 ;  /* 0x0001149901007387 */ /* 0x000fe60000100800 */
[C---:B------:R-:W-:Y:S01]  /*56c0*/  IMAD.WIDE R160, R250.reuse, 0x2, R160 ;  /* 0x00000002faa07825 */ /* 0x040fe200078e02a0 */
[----:B------:R-:W-:Y:S03]  /*56d0*/  STL [R1+0x80], R156 ;  /* 0x0000809c01007387 */ /* 0x000fe60000100800 */
[C---:B------:R-:W-:Y:S01]  /*56e0*/  IMAD.WIDE R168, R250.reuse, 0x2, R168 ;  /* 0x00000002faa87825 */ /* 0x040fe200078e02a8 */
[----:B------:R-:W-:Y:S04]  /*56f0*/  STL [R1+0x7c], R157 ;  /* 0x00007c9d01007387 */ /* 0x000fe80000100800 */
[----:B------:R-:W-:Y:S04]  /*5700*/  STL [R1+0x78], R12 ;  /* 0x0000780c01007387 */ /* 0x000fe80000100800 */
[----:B------:R-:W-:Y:S01]  /*5710*/  STL [R1+0x74], R13 ;  /* 0x0000740d01007387 */ /* 0x000fe20000100800 */
[----:B------:R-:W-:Y:S03]  /*5720*/  HGMMA.64x64x16.F32 R24, gdesc[UR36].tnspA, R24, gsb0 ;  /* 0x20e00000241879f0 */ /* 0x000fe60008000818 */
[----:B------:R-:W-:Y:S04]  /*5730*/  STL [R1+0x70], R160 ;  /* 0x000070a001007387 */ /* 0x000fe80000100800 */
[----:B------:R-:W-:Y:S04]  /*5740*/  STL [R1+0x6c], R161 ;  /* 0x00006ca101007387 */ /* 0x000fe80000100800 */
[----:B------:R0:W-:Y:S04]  /*5750*/  STL [R1+0x68], R168 ;  /* 0x000068a801007387 */ /* 0x0001e80000100800 */
[----:B------:R1:W-:Y:S01]  /*5760*/  STL [R1+0x64], R169 ;  /* 0x000064a901007387 */ /* 0x0003e20000100800 */
[----:B------:R-:W-:-:S04]  /*5770*/  IMAD.WIDE R154, R250, 0x2, R154 ;  /* 0x00000002fa9a7825 */ /* 0x000fc800078e029a */
[----:B------:R-:W-:-:S04]  /*5780*/  IMAD.WIDE R172, R250, 0x2, R172 ;  /* 0x00000002faac7825 */ /* 0x000fc800078e02ac */
[----:B------:R-:W-:-:S04]  /*5790*/  IMAD.WIDE R176, R250, 0x2, R176 ;  /* 0x00000002fab07825 */ /* 0x000fc800078e02b0 */
[----:B------:R-:W-:-:S04]  /*57a0*/  IMAD.WIDE R180, R250, 0x2, R180 ;  /* 0x00000002fab47825 */ /* 0x000fc800078e02b4 */
[----:B------:R-:W-:-:S04]  /*57b0*/  IMAD.WIDE R164, R250, 0x2, R164 ;  /* 0x00000002faa47825 */ /* 0x000fc800078e02a4 */
[----:B------:R-:W-:-:S04]  /*57c0*/  IMAD.WIDE R170, R250, 0x2, R170 ;  /* 0x00000002faaa7825 */ /* 0x000fc800078e02aa */
[----:B0-----:R-:W-:Y:S02]  /*57d0*/  IMAD.MOV.U32 R168, RZ, RZ, R154 ;  /* 0x000000ffffa87224 */ /* 0x001fe400078e009a */
[----:B------:R-:W-:Y:S02]  /*57e0*/  IMAD.MOV.U32 R161, RZ, RZ, R155 ;  /* 0x000000ffffa17224 */ /* 0x000fe400078e009b */
[----:B-1----:R-:W-:Y:S02]  /*57f0*/  IMAD.MOV.U32 R169, RZ, RZ, R172 ;  /* 0x000000ffffa97224 */ /* 0x002fe400078e00ac */
[----:B------:R-:W-:Y:S02]  /*5800*/  IMAD.MOV.U32 R160, RZ, RZ, R176 ;  /* 0x000000ffffa07224 */ /* 0x000fe400078e00b0 */
[----:B------:R-:W-:Y:S02]  /*5810*/  IMAD.MOV.U32 R157, RZ, RZ, R180 ;  /* 0x000000ffff9d7224 */ /* 0x000fe400078e00b4 */
[----:B------:R-:W-:-:S02]  /*5820*/  IMAD.MOV.U32 R155, RZ, RZ, R164 ;  /* 0x000000ffff9b7224 */ /* 0x000fc400078e00a4 */
[----:B------:R-:W-:Y:S02]  /*5830*/  IMAD.MOV.U32 R154, RZ, RZ, R170 ;  /* 0x000000ffff9a7224 */ /* 0x000fe400078e00aa */
[----:B------:R-:W-:Y:S02]  /*5840*/  IMAD.MOV.U32 R172, RZ, RZ, R173 ;  /* 0x000000ffffac7224 */ /* 0x000fe400078e00ad */
[----:B------:R-:W-:Y:S02]  /*5850*/  IMAD.MOV.U32 R176, RZ, RZ, R177 ;  /* 0x000000ffffb07224 */ /* 0x000fe400078e00b1 */
[----:B------:R-:W-:Y:S02]  /*5860*/  IMAD.MOV.U32 R180, RZ, RZ, R181 ;  /* 0x000000ffffb47224 */ /* 0x000fe400078e00b5 */
[----:B------:R-:W-:Y:S02]  /*5870*/  IMAD.MOV.U32 R164, RZ, RZ, R165 ;  /* 0x000000ffffa47224 */ /* 0x000fe400078e00a5 */
[----:B------:R-:W-:-:S02]  /*5880*/  IMAD.MOV.U32 R170, RZ, RZ, R171 ;  /* 0x000000ffffaa7224 */ /* 0x000fc400078e00ab */
[----:B------:R-:W-:Y:S02]  /*5890*/  VIADD R4, R4, 0xffffffe0 ;  /* 0xffffffe004047836 */ /* 0x000fe40000000000 */
[----:B---3--:R-:W-:-:S05]  /*58a0*/  VIADD R6, R6, 0xffffffff ;  /* 0xffffffff06067836 */ /* 0x008fca0000000000 */
[----:B------:R0:W-:Y:S01]  /*58b0*/  STL [R1+0x110], R6 ;  /* 0x0001100601007387 */ /* 0x0001e20000100800 */
[----:B------:R-:W-:Y:S02]  /*58c0*/  ISETP.NE.U32.AND P0, PT, R6, RZ, PT ;  /* 0x000000ff0600720c */ /* 0x000fe40003f05070 */
[----:B0-----:R-:W0:Y:S01]  /*58d0*/  LDC R6, c[0x0][0x238] ;  /* 0x00008e00ff067b82 */ /* 0x001e220000000800 */
[----:B------:R-:W-:Y:S02]  /*58e0*/  WARPGROUP.DEPBAR.LE gsb0, 0x0 ;  /* 0x00008000000079c5 */ /* 0x000fe40000010000 */
[----:B0-----:R-:W-:-:S04]  /*58f0*/  IMAD.SHL.U32 R6, R6, 0x20, RZ ;  /* 0x0000002006067824 */ /* 0x001fc800078e00ff */
[----:B------:R-:W-:-:S04]  /*5900*/  IMAD.WIDE R186, R6, 0x2, R186 ;  /* 0x0000000206ba7825 */ /* 0x000fc800078e02ba */
[----:B--2---:R-:W-:Y:S05]  /*5910*/  @P0 BRA `(.L_x_1) ;  /* 0xffffffcc00b80947 */ /* 0x004fea000383ffff */
[----:B------:R-:W-:Y:S02]  /*5920*/  F2FP.F16.F32.PACK_AB R7, R55, R119 ;  /* 0x000000773707723e */ /* 0x000fe400000000ff */
[----:B------:R-:W-:Y:S02]  /*5930*/  F2FP.F16.F32.PACK_AB R119, R54, R118 ;  /* 0x000000763677723e */ /* 0x000fe400000000ff */
[----:B------:R-:W-:Y:S02]  /*5940*/  F2FP.F16.F32.PACK_AB R118, R52, R116 ;  /* 0x000000743476723e */ /* 0x000fe400000000ff */
[----:B------:R-:W-:Y:S02]  /*5950*/  F2FP.F16.F32.PACK_AB R116, R84, R148 ;  /* 0x000000945474723e */ /* 0x000fe400000000ff */
[----:B------:R-:W-:Y:S02]  /*5960*/  F2FP.F16.F32.PACK_AB R84, R81, R145 ;  /* 0x000000915154723e */ /* 0x000fe400000000ff */
[----:B------:R-:W-:-:S02]  /*5970*/  F2FP.F16.F32.PACK_AB R6, R53, R117 ;  /* 0x000000753506723e */ /* 0x000fc400000000ff */
        /* <DEDUP_REMOVED lines=52> */
[----:B-----5:R-:W-:Y:S02]  /*5cc0*/  F2FP.F16.F32.PACK_AB R21, R59, R123 ;  /* 0x0000007b3b15723e */ /* 0x020fe400000000ff */
[----:B------:R-:W-:-:S02]  /*5cd0*/  F2FP.F16.F32.PACK_AB R20, R57, R121 ;  /* 0x000000793914723e */ /* 0x000fc400000000ff */
[----:B------:R-:W-:Y:S02]  /*5ce0*/  F2FP.F16.F32.PACK_AB R19, R26, R90 ;  /* 0x0000005a1a13723e */ /* 0x000fe400000000ff */
[----:B------:R-:W-:Y:S02]  /*5cf0*/  F2FP.F16.F32.PACK_AB R18, R24, R88 ;  /* 0x000000581812723e */ /* 0x000fe400000000ff */
[----:B------:R-:W-:Y:S02]  /*5d00*/  F2FP.F16.F32.PACK_AB R17, R58, R122 ;  /* 0x0000007a3a11723e */ /* 0x000fe400000000ff */
[----:B------:R-:W-:-:S07]  /*5d10*/  F2FP.F16.F32.PACK_AB R16, R56, R120 ;  /* 0x000000783810723e */ /* 0x000fce00000000ff */
.L_x_0:
[----:B------:R-:W0:Y:S01]  /*5d20*/  S2R R10, SR_TID.X ;  /* 0x00000000000a7919 */ /* 0x000e220000002100 */
[C---:B------:R-:W-:Y:S01]  /*5d30*/  VIADD R12, R2.reuse, 0x1 ;  /* 0x00000001020c7836 */ /* 0x040fe20000000000 */
[----:B------:R-:W-:Y:S01]  /*5d40*/  ULDC.64 UR4, c[0x0][0x228] ;  /* 0x00008a0000047ab9 */ /* 0x000fe20000000a00 */
[----:B------:R-:W-:Y:S01]  /*5d50*/  VIADD R11, R2, 0x2 ;  /* 0x00000002020b7836 */ /* 0x000fe20000000000 */
[----:B------:R-:W1:Y:S01]  /*5d60*/  LDC R57, c[0x0][0x244] ;  /* 0x00009100ff397b82 */ /* 0x000e620000000800 */
[----:B------:R-:W-:Y:S01]  /*5d70*/  ULDC.64 UR8, c[0x0][0x220] ;  /* 0x0000880000087ab9 */ /* 0x000fe20000000a00 */
[----:B------:R-:W-:Y:S01]  /*5d80*/  ISETP.GE.AND P3, PT, R12, UR5, PT ;  /* 0x000000050c007c0c */ /* 0x000fe2000bf66270 */
[----:B------:R-:W-:-:S05]  /*5d90*/  ULDC UR6, c[0x0][0x248] ;  /* 0x0000920000067ab9 */ /* 0x000fca0000000800 */
[----:B------:R-:W-:Y:S01]  /*5da0*/  BAR.SYNC.DEFER_BLOCKING 0x0 ;  /* 0x0000000000007b1d */ /* 0x000fe20000010000 */
[----:B------:R-:W-:Y:S01]  /*5db0*/  ISETP.GE.AND P1, PT, R11, UR5, PT ;  /* 0x000000050b007c0c */ /* 0x000fe2000bf26270 */
[----:B------:R-:W-:Y:S01]  /*5dc0*/  VIADD R11, R2, 0x3 ;  /* 0x00000003020b7836 */ /* 0x000fe20000000000 */
[----:B------:R-:W-:-:S03]  /*5dd0*/  ISETP.GE.AND P4, PT, R0, UR4, PT ;  /* 0x0000000400007c0c */ /* 0x000fc6000bf86270 */
[----:B------:R-:W-:Y:S01]  /*5de0*/  ULDC UR7, c[0x0][0x228] ;  /* 0x00008a0000077ab9 */ /* 0x000fe20000000800 */
[----:B------:R-:W-:Y:S02]  /*5df0*/  ISETP.GE.AND P5, PT, R11, UR5, PT ;  /* 0x000000050b007c0c */ /* 0x000fe4000bfa6270 */
[----:B------:R-:W-:Y:S01]  /*5e00*/  ISETP.LT.AND P4, PT, R2, UR5, !P4 ;  /* 0x0000000502007c0c */ /* 0x000fe2000e781270 */
[----:B-1----:R-:W-:Y:S02]  /*5e10*/  IMAD R53, R0, R57, RZ ;  /* 0x0000003900357224 */ /* 0x002fe400078e02ff */
[C---:B0-----:R-:W-:Y:S01]  /*5e20*/  IMAD.SHL.U32 R8, R10.reuse, 0x10, RZ ;  /* 0x000000100a087824 */ /* 0x041fe200078e00ff */
[C---:B------:R-:W-:Y:S01]  /*5e30*/  LOP3.LUT R52, R10.reuse, 0x7f, RZ, 0xc0, !PT ;  /* 0x0000007f0a347812 */ /* 0x040fe200078ec0ff */
[----:B------:R-:W-:Y:S01]  /*5e40*/  IMAD.SHL.U32 R9, R10, 0x40, RZ ;  /* 0x000000400a097824 */ /* 0x000fe200078e00ff */
[----:B------:R-:W-:Y:S01]  /*5e50*/  LEA R54, P0, R53, UR8, 0x1 ;  /* 0x0000000835367c11 */ /* 0x000fe2000f8008ff */
[----:B------:R-:W-:Y:S01]  /*5e60*/  IMAD R57, R57, 0x80, R53 ;  /* 0x0000008039397824 */ /* 0x000fe200078e0235 */
[----:B------:R-:W-:-:S02]  /*5e70*/  LOP3.LUT R8, R8, 0xf0, RZ, 0xc0, !PT ;  /* 0x000000f008087812 */ /* 0x000fc400078ec0ff */
[----:B------:R-:W-:Y:S02]  /*5e80*/  LOP3.LUT R9, R9, 0x400, RZ, 0xc0, !PT ;  /* 0x0000040009097812 */ /* 0x000fe400078ec0ff */
[----:B------:R-:W-:Y:S02]  /*5e90*/  LEA R52, R52, UR12, 0x4 ;  /* 0x0000000c34347c11 */ /* 0x000fe4000f8e20ff */
[----:B------:R-:W-:Y:S02]  /*5ea0*/  IADD3 R8, R9, UR12, R8 ;  /* 0x0000000c09087c10 */ /* 0x000fe4000fffe008 */
[----:B------:R-:W-:Y:S01]  /*5eb0*/  LOP3.LUT R9, R10, 0x60, RZ, 0xc0, !PT ;  /* 0x000000600a097812 */ /* 0x000fe200078ec0ff */
[----:B------:R-:W-:Y:S01]  /*5ec0*/  VIADD R10, R2, 0x4 ;  /* 0x00000004020a7836 */ /* 0x000fe20000000000 */
[----:B------:R-:W-:Y:S01]  /*5ed0*/  LEA R56, P6, R57, UR8, 0x1 ;  /* 0x0000000839387c11 */ /* 0x000fe2000f8c08ff */
[----:B------:R-:W-:Y:S01]  /*5ee0*/  ULDC UR8, c[0x0][0x228] ;  /* 0x00008a0000087ab9 */ /* 0x000fe20000000800 */
[----:B------:R-:W-:Y:S01]  /*5ef0*/  LEA.HI.X.SX32 R55, R53, UR9, 0x1, P0 ;  /* 0x0000000935377c11 */ /* 0x000fe200080f0eff */
[----:B------:R-:W-:Y:S01]  /*5f00*/  IMAD R88, R9, 0x8, R8 ;  /* 0x0000000809587824 */ /* 0x000fe200078e0208 */
[----:B------:R-:W-:Y:S01]  /*5f10*/  ISETP.GE.AND P2, PT, R10, UR5, PT ;  /* 0x000000050a007c0c */ /* 0x000fe2000bf46270 */
[C---:B------:R-:W-:Y:S01]  /*5f20*/  IMAD R53, R2.reuse, UR6, RZ ;  /* 0x0000000602357c24 */ /* 0x040fe2000f8e02ff */
[----:B------:R-:W-:-:S02]  /*5f30*/  ISETP.GE.AND P0, PT, R2, UR5, PT ;  /* 0x0000000502007c0c */ /* 0x000fc4000bf06270 */
[----:B------:R-:W-:Y:S01]  /*5f40*/  STSM.16.M88.4 [R88], R16 ;  /* 0x0000001058007844 */ /* 0x000fe20000000200 */
[----:B------:R-:W-:Y:S01]  /*5f50*/  LEA.HI.X.SX32 R57, R57, UR9, 0x1, P6 ;  /* 0x0000000939397c11 */ /* 0x000fe2000b0f0eff */
[----:B------:R-:W-:Y:S01]  /*5f60*/  IMAD.WIDE R58, R53, 0x2, R54 ;  /* 0x00000002353a7825 */ /* 0x000fe200078e0236 */
[----:B------:R-:W-:Y:S01]  /*5f70*/  BAR.SYNC.DEFER_BLOCKING 0x0 ;  /* 0x0000000000007b1d */ /* 0x000fe20000010000 */
[C---:B------:R-:W-:Y:S02]  /*5f80*/  ISETP.LT.AND P6, PT, R3.reuse, UR4, !P0 ;  /* 0x0000000403007c0c */ /* 0x040fe4000c7c1270 */
[----:B------:R-:W-:Y:S02]  /*5f90*/  ISETP.LT.AND P0, PT, R0, UR4, !P3 ;  /* 0x0000000400007c0c */ /* 0x000fe4000df01270 */
[----:B------:R-:W-:Y:S01]  /*5fa0*/  ISETP.LT.AND P3, PT, R3, UR4, !P3 ;  /* 0x0000000403007c0c */ /* 0x000fe2000df61270 */
[----:B------:R-:W-:Y:S01]  /*5fb0*/  ULDC UR9, c[0x0][0x228] ;  /* 0x00008a0000097ab9 */ /* 0x000fe20000000800 */
[----:B------:R-:W0:Y:S01]  /*5fc0*/  LDS.128 R72, [R52] ;  /* 0x0000000034487984 */ /* 0x000e220000000c00 */
[----:B------:R-:W-:Y:S06]  /*5fd0*/  BAR.SYNC.DEFER_BLOCKING 0x0 ;  /* 0x0000000000007b1d */ /* 0x000fec0000010000 */
[----:B------:R-:W-:Y:S02]  /*5fe0*/  STSM.16.M88.4 [R88], R20 ;  /* 0x0000001458007844 */ /* 0x000fe40000000200 */
[----:B------:R-:W-:Y:S06]  /*5ff0*/  BAR.SYNC.DEFER_BLOCKING 0x0 ;  /* 0x0000000000007b1d */ /* 0x000fec0000010000 */
[----:B------:R-:W1:Y:S02]  /*6000*/  LDS.128 R68, [R52] ;  /* 0x0000000034447984 */ /* 0x000e640000000c00 */
[----:B------:R-:W-:Y:S06]  /*6010*/  BAR.SYNC.DEFER_BLOCKING 0x0 ;  /* 0x0000000000007b1d */ /* 0x000fec0000010000 */
[----:B------:R-:W-:Y:S02]  /*6020*/  STSM.16.M88.4 [R88], R28 ;  /* 0x0000001c58007844 */ /* 0x000fe40000000200 */
[----:B------:R-:W-:Y:S06]  /*6030*/  BAR.SYNC.DEFER_BLOCKING 0x0 ;  /* 0x0000000000007b1d */ /* 0x000fec0000010000 */
[----:B------:R-:W2:Y:S02]  /*6040*/  LDS.128 R64, [R52] ;  /* 0x0000000034407984 */ /* 0x000ea40000000c00 */
[----:B------:R-:W-:Y:S06]  /*6050*/  BAR.SYNC.DEFER_BLOCKING 0x0 ;  /* 0x0000000000007b1d */ /* 0x000fec0000010000 */
[----:B------:R-:W-:Y:S02]  /*6060*/  STSM.16.M88.4 [R88], R32 ;  /* 0x0000002058007844 */ /* 0x000fe40000000200 */
[----:B------:R-:W-:Y:S06]  /*6070*/  BAR.SYNC.DEFER_BLOCKING 0x0 ;  /* 0x0000000000007b1d */ /* 0x000fec0000010000 */
[----:B------:R-:W3:Y:S02]  /*6080*/  LDS.128 R60, [R52] ;  /* 0x00000000343c7984 */ /* 0x000ee40000000c00 */
[----:B------:R-:W-:Y:S06]  /*6090*/  BAR.SYNC.DEFER_BLOCKING 0x0 ;  /* 0x0000000000007b1d */ /* 0x000fec0000010000 */
[----:B------:R-:W-:Y:S02]  /*60a0*/  STSM.16.M88.4 [R88], R36 ;  /* 0x0000002458007844 */ /* 0x000fe40000000200 */
[----:B------:R-:W-:Y:S06]  /*60b0*/  BAR.SYNC.DEFER_BLOCKING 0x0 ;  /* 0x0000000000007b1d */ /* 0x000fec0000010000 */
[----:B------:R-:W4:Y:S02]  /*60c0*/  LDS.128 R16, [R52] ;  /* 0x0000000034107984 */ /* 0x000f240000000c00 */
[----:B------:R-:W-:Y:S06]  /*60d0*/  BAR.SYNC.DEFER_BLOCKING 0x0 ;  /* 0x0000000000007b1d */ /* 0x000fec0000010000 */
[----:B------:R-:W-:Y:S02]  /*60e0*/  STSM.16.M88.4 [R88], R100 ;  /* 0x0000006458007844 */ /* 0x000fe40000000200 */
[----:B------:R-:W-:Y:S06]  /*60f0*/  BAR.SYNC.DEFER_BLOCKING 0x0 ;  /* 0x0000000000007b1d */ /* 0x000fec0000010000 */
[----:B------:R-:W5:Y:S02]  /*6100*/  LDS.128 R12, [R52] ;  /* 0x00000000340c7984 */ /* 0x000f640000000c00 */
        /* <DEDUP_REMOVED lines=13> */
[----:B------:R0:W-:Y:S02]  /*61e0*/  STSM.16.M88.4 [R88], R76 ;  /* 0x0000004c58007844 */ /* 0x0001e40000000200 */
[----:B------:R-:W-:Y:S01]  /*61f0*/  BAR.SYNC.DEFER_BLOCKING 0x0 ;  /* 0x0000000000007b1d */ /* 0x000fe20000010000 */
[----:B0-----:R-:W-:Y:S01]  /*6200*/  IMAD.WIDE R76, R53, 0x2, R56 ;  /* 0x00000002354c7825 */ /* 0x001fe200078e0238 */
[----:B------:R-:W-:-:S04]  /*6210*/  PRMT R79, R72, 0x7632, R79 ;  /* 0x00007632484f7816 */ /* 0x000fc8000000004f */
[----:B------:R-:W0:Y:S02]  /*6220*/  LDS.128 R28, [R52] ;  /* 0x00000000341c7984 */ /* 0x000e240000000c00 */
[----:B------:R-:W-:Y:S06]  /*6230*/  BAR.SYNC.DEFER_BLOCKING 0x0 ;  /* 0x0000000000007b1d */ /* 0x000fec0000010000 */
[----:B------:R-:W-:Y:S02]  /*6240*/  STSM.16.M88.4 [R88], R44 ;  /* 0x0000002c58007844 */ /* 0x000fe40000000200 */
[----:B------:R-:W-:Y:S06]  /*6250*/  BAR.SYNC.DEFER_BLOCKING 0x0 ;  /* 0x0000000000007b1d */ /* 0x000fec0000010000 */
[----:B------:R-:W-:Y:S02]  /*6260*/  LDS.128 R32, [R52] ;  /* 0x0000000034207984 */ /* 0x000fe40000000c00 */
[----:B------:R-:W-:Y:S06]  /*6270*/  BAR.SYNC.DEFER_BLOCKING 0x0 ;  /* 0x0000000000007b1d */ /* 0x000fec0000010000 */
[----:B------:R1:W-:Y:S02]  /*6280*/  STSM.16.M88.4 [R88], R80 ;  /* 0x0000005058007844 */ /* 0x0003e40000000200 */
[----:B------:R-:W-:Y:S01]  /*6290*/  BAR.SYNC.DEFER_BLOCKING 0x0 ;  /* 0x0000000000007b1d */ /* 0x000fe20000010000 */
[----:B-1----:R-:W-:-:S02]  /*62a0*/  VIADD R81, R53, UR6 ;  /* 0x0000000635517c36 */ /* 0x002fc40008000000 */
[----:B------:R-:W-:Y:S02]  /*62b0*/  VIADD R53, R2, 0x5 ;  /* 0x0000000502357836 */ /* 0x000fe40000000000 */
[C---:B------:R-:W-:Y:S01]  /*62c0*/  VIADD R83, R81.reuse, UR6 ;  /* 0x0000000651537c36 */ /* 0x040fe20008000000 */
[----:B------:R-:W1:Y:S02]  /*62d0*/  LDS.128 R36, [R52] ;  /* 0x0000000034247984 */ /* 0x000e640000000c00 */
[----:B------:R-:W-:Y:S06]  /*62e0*/  BAR.SYNC.DEFER_BLOCKING 0x0 ;  /* 0x0000000000007b1d */ /* 0x000fec0000010000 */
[----:B------:R-:W-:Y:S02]  /*62f0*/  STSM.16.M88.4 [R88], R48 ;  /* 0x0000003058007844 */ /* 0x000fe40000000200 */
[----:B------:R-:W-:Y:S06]  /*6300*/  BAR.SYNC.DEFER_BLOCKING 0x0 ;  /* 0x0000000000007b1d */ /* 0x000fec0000010000 */
        /* <DEDUP_REMOVED lines=8> */
[----:B------:R-:W-:Y:S02]  /*6390*/  LDS.128 R48, [R52] ;  /* 0x0000000034307984 */ /* 0x000fe40000000c00 */
[----:B------:R-:W-:Y:S06]  /*63a0*/  BAR.SYNC.DEFER_BLOCKING 0x0 ;  /* 0x0000000000007b1d */ /* 0x000fec0000010000 */
[----:B------:R2:W-:Y:S02]  /*63b0*/  STSM.16.M88.4 [R88], R4 ;  /* 0x0000000458007844 */ /* 0x0005e40000000200 */
[----:B------:R-:W-:Y:S01]  /*63c0*/  BAR.SYNC.DEFER_BLOCKING 0x0 ;  /* 0x0000000000007b1d */ /* 0x000fe20000010000 */
[----:B--2---:R-:W-:-:S04]  /*63d0*/  IMAD.WIDE R4, R81, 0x2, R56 ;  /* 0x0000000251047825 */ /* 0x004fc800078e0238 */
[----:B------:R-:W-:Y:S01]  /*63e0*/  IMAD.WIDE R6, R83, 0x2, R54 ;  /* 0x0000000253067825 */ /* 0x000fe200078e0236 */
[----:B------:R2:W-:Y:S01]  /*63f0*/  @P4 STG.E.U16 desc[UR14][R58.64], R72 ;  /* 0x000000483a004986 */ /* 0x0005e2000c10150e */
[----:B------:R-:W-:Y:S02]  /*6400*/  ISETP.LT.AND P4, PT, R0, UR4, !P1 ;  /* 0x0000000400007c0c */ /* 0x000fe4000cf81270 */
[----:B------:R-:W-:Y:S01]  /*6410*/  ISETP.LT.AND P1, PT, R3, UR4, !P1 ;  /* 0x0000000403007c0c */ /* 0x000fe2000cf21270 */
[----:B------:R3:W-:Y:S01]  /*6420*/  @P6 STG.E.U16 desc[UR14][R76.64], R79 ;  /* 0x0000004f4c006986 */ /* 0x0007e2000c10150e */
[----:B------:R-:W-:Y:S01]  /*6430*/  ISETP.GE.AND P6, PT, R53, UR5, PT ;  /* 0x0000000535007c0c */ /* 0x000fe2000bfc6270 */
[----:B------:R-:W-:Y:S02]  /*6440*/  VIADD R53, R2, 0x6 ;  /* 0x0000000602357836 */ /* 0x000fe40000000000 */
[----:B--2---:R-:W-:Y:S01]  /*6450*/  IMAD.WIDE R58, R83, 0x2, R56 ;  /* 0x00000002533a7825 */ /* 0x004fe200078e0238 */
[----:B------:R-:W-:-:S03]  /*6460*/  PRMT R72, R73, 0x7632, R72 ;  /* 0x0000763249487816 */ /* 0x000fc60000000048 */
[----:B---3--:R-:W-:Y:S01]  /*6470*/  IMAD.WIDE R78, R81, 0x2, R54 ;  /* 0x00000002514e7825 */ /* 0x008fe200078e0236 */
[----:B------:R-:W-:-:S03]  /*6480*/  PRMT R77, R68, 0x7632, R77 ;  /* 0x00007632444d7816 */ /* 0x000fc6000000004d */
[----:B------:R-:W-:Y:S01]  /*6490*/  VIADD R83, R83, UR6 ;  /* 0x0000000653537c36 */ /* 0x000fe20008000000 */
[----:B------:R2:W-:Y:S01]  /*64a0*/  @P0 STG.E.U16 desc[UR14][R78.64], R68 ;  /* 0x000000444e000986 */ /* 0x0005e2000c10150e */
[----:B------:R-:W-:Y:S01]  /*64b0*/  ISETP.GE.AND P0, PT, R53, UR5, PT ;  /* 0x0000000535007c0c */ /* 0x000fe2000bf06270 */
[----:B------:R-:W-:Y:S02]  /*64c0*/  VIADD R53, R2, 0x8 ;  /* 0x0000000802357836 */ /* 0x000fe40000000000 */
[----:B------:R3:W-:Y:S01]  /*64d0*/  @P3 STG.E.U16 desc[UR14][R4.64], R77 ;  /* 0x0000004d04003986 */ /* 0x0007e2000c10150e */
[C---:B------:R-:W-:Y:S02]  /*64e0*/  ISETP.LT.AND P3, PT, R0.reuse, UR4, !P5 ;  /* 0x0000000400007c0c */ /* 0x040fe4000ef61270 */
[----:B------:R-:W-:Y:S01]  /*64f0*/  ISETP.LT.AND P5, PT, R3, UR4, !P5 ;  /* 0x0000000403007c0c */ /* 0x000fe2000efa1270 */
[----:B------:R-:W-:Y:S01]  /*6500*/  @P4 STG.E.U16 desc[UR14][R6.64], R73 ;  /* 0x0000004906004986 */ /* 0x000fe2000c10150e */
[----:B------:R-:W-:-:S02]  /*6510*/  ISETP.LT.AND P4, PT, R0, UR4, !P2 ;  /* 0x0000000400007c0c */ /* 0x000fc4000d781270 */
[----:B------:R-:W-:Y:S01]  /*6520*/  ISETP.LT.AND P2, PT, R3, UR4, !P2 ;  /* 0x0000000403007c0c */ /* 0x000fe2000d741270 */
[----:B------:R4:W-:Y:S01]  /*6530*/  @P1 STG.E.U16 desc[UR14][R58.64], R72 ;  /* 0x000000483a001986 */ /* 0x0009e2000c10150e */
[C---:B--2---:R-:W-:Y:S02]  /*6540*/  VIADD R79, R83.reuse, UR6 ;  /* 0x00000006534f7c36 */ /* 0x044fe40008000000 */
[----:B------:R-:W-:Y:S02]  /*6550*/  VIADD R68, R2, 0x7 ;  /* 0x0000000702447836 */ /* 0x000fe40000000000 */
[----:B---3--:R-:W-:-:S03]  /*6560*/  IMAD.WIDE R76, R83, 0x2, R54 ;  /* 0x00000002534c7825 */ /* 0x008fc600078e0236 */
[----:B------:R-:W-:Y:S01]  /*6570*/  ISETP.GE.AND P1, PT, R68, UR5, PT ;  /* 0x0000000544007c0c */ /* 0x000fe2000bf26270 */
[----:B------:R-:W-:Y:S01]  /*6580*/  IMAD.WIDE R4, R83, 0x2, R56 ;  /* 0x0000000253047825 */ /* 0x000fe200078e0238 */
[----:B------:R-:W-:Y:S01]  /*6590*/  @P3 STG.E.U16 desc[UR14][R76.64], R69 ;  /* 0x000000454c003986 */ /* 0x000fe2000c10150e */
[----:B------:R-:W-:Y:S02]  /*65a0*/  ISETP.GE.AND P3, PT, R53, UR5, PT ;  /* 0x0000000535007c0c */ /* 0x000fe4000bf66270 */
[----:B----4-:R-:W-:Y:S01]  /*65b0*/  PRMT R59, R69, 0x7632, R59 ;  /* 0x00007632453b7816 */ /* 0x010fe2000000003b */
[----:B------:R-:W-:-:S04]  /*65c0*/  IMAD.WIDE R6, R79, 0x2, R54 ;  /* 0x000000024f067825 */ /* 0x000fc800078e0236 */
[----:B------:R2:W-:Y:S01]  /*65d0*/  @P5 STG.E.U16 desc[UR14][R4.64], R59 ;  /* 0x0000003b04005986 */ /* 0x0005e2000c10150e */
[----:B------:R-:W-:Y:S01]  /*65e0*/  ISETP.LT.AND P5, PT, R0, UR4, !P6 ;  /* 0x0000000400007c0c */ /* 0x000fe2000f7a1270 */
[----:B------:R-:W-:Y:S01]  /*65f0*/  VIADD R72, R2, 0x9 ;  /* 0x0000000902487836 */ /* 0x000fe20000000000 */
[C---:B------:R-:W-:Y:S01]  /*6600*/  ISETP.LT.AND P6, PT, R3.reuse, UR4, !P6 ;  /* 0x0000000403007c0c */ /* 0x040fe2000f7c1270 */
[----:B------:R3:W-:Y:S01]  /*6610*/  @P4 STG.E.U16 desc[UR14][R6.64], R74 ;  /* 0x0000004a06004986 */ /* 0x0007e2000c10150e */
[----:B------:R-:W-:Y:S01]  /*6620*/  ISETP.LT.AND P4, PT, R0, UR4, !P0 ;  /* 0x0000000400007c0c */ /* 0x000fe2000c781270 */
[----:B------:R-:W-:Y:S01]  /*6630*/  VIADD R53, R2, 0xa ;  /* 0x0000000a02357836 */ /* 0x000fe20000000000 */
[----:B------:R-:W-:Y:S01]  /*6640*/  ISETP.LT.AND P0, PT, R3, UR4, !P0 ;  /* 0x0000000403007c0c */ /* 0x000fe2000c701270 */
[----:B--2---:R-:W-:Y:S01]  /*6650*/  IMAD.WIDE R58, R79, 0x2, R56 ;  /* 0x000000024f3a7825 */ /* 0x004fe200078e0238 */
[----:B------:R-:W-:-:S03]  /*6660*/  PRMT R5, R74, 0x7632, R5 ;  /* 0x000076324a057816 */ /* 0x000fc60000000005 */
[----:B------:R-:W-:Y:S01]  /*6670*/  VIADD R79, R79, UR6 ;  /* 0x000000064f4f7c36 */ /* 0x000fe20008000000 */
[----:B---3--:R-:W-:Y:S01]  /*6680*/  PRMT R7, R70, 0x7632, R7 ;  /* 0x0000763246077816 */ /* 0x008fe20000000007 */
[----:B------:R2:W-:Y:S01]  /*6690*/  @P2 STG.E.U16 desc[UR14][R58.64], R5 ;  /* 0x000000053a002986 */ /* 0x0005e2000c10150e */
[----:B------:R-:W-:Y:S01]  /*66a0*/  ISETP.GE.AND P2, PT, R72, UR5, PT ;  /* 0x0000000548007c0c */ /* 0x000fe2000bf46270 */
[----:B------:R-:W-:Y:S01]  /*66b0*/  IMAD.WIDE R68, R79, 0x2, R56 ;  /* 0x000000024f447825 */ /* 0x000fe200078e0238 */
[----:B------:R-:W-:-:S03]  /*66c0*/  PRMT R72, R75, 0x7632, R72 ;  /* 0x000076324b487816 */ /* 0x000fc60000000048 */
[----:B--2---:R-:W-:-:S04]  /*66d0*/  IMAD.WIDE R4, R79, 0x2, R54 ;  /* 0x000000024f047825 */ /* 0x004fc800078e0236 */
[----:B------:R-:W-:Y:S01]  /*66e0*/  VIADD R79, R79, UR6 ;  /* 0x000000064f4f7c36 */ /* 0x000fe20008000000 */
[----:B------:R2:W-:Y:S01]  /*66f0*/  @P5 STG.E.U16 desc[UR14][R4.64], R70 ;  /* 0x0000004604005986 */ /* 0x0005e2000c10150e */
[----:B------:R-:W-:Y:S01]  /*6700*/  ISETP.GE.AND P5, PT, R53, UR5, PT ;  /* 0x0000000535007c0c */ /* 0x000fe2000bfa6270 */
[----:B------:R-:W-:Y:S02]  /*6710*/  VIADD R53, R2, 0xb ;  /* 0x0000000b02357836 */ /* 0x000fe40000000000 */
[----:B------:R3:W-:Y:S01]  /*6720*/  @P6 STG.E.U16 desc[UR14][R68.64], R7 ;  /* 0x0000000744006986 */ /* 0x0007e2000c10150e */
[----:B------:R-:W-:Y:S01]  /*6730*/  ISETP.LT.AND P6, PT, R0, UR4, !P1 ;  /* 0x0000000400007c0c */ /* 0x000fe2000cfc1270 */
[----:B------:R-:W-:Y:S01]  /*6740*/  VIADD R73, R79, UR6 ;  /* 0x000000064f497c36 */ /* 0x000fe20008000000 */
[----:B------:R-:W-:-:S03]  /*6750*/  ISETP.LT.AND P1, PT, R3, UR4, !P1 ;  /* 0x0000000403007c0c */ /* 0x000fc6000cf21270 */
[----:B------:R-:W-:Y:S01]  /*6760*/  IMAD.WIDE R58, R73, 0x2, R54 ;  /* 0x00000002493a7825 */ /* 0x000fe200078e0236 */
[----:B--2---:R-:W-:-:S03]  /*6770*/  PRMT R70, R64, 0x7632, R70 ;  /* 0x0000763240467816 */ /* 0x004fc60000000046 */
[----:B------:R-:W-:-:S04]  /*6780*/  IMAD.WIDE R4, R79, 0x2, R56 ;  /* 0x000000024f047825 */ /* 0x000fc800078e0238 */
[----:B---3--:R-:W-:-:S04]  /*6790*/  IMAD.WIDE R6, R79, 0x2, R54 ;  /* 0x000000024f067825 */ /* 0x008fc800078e0236 */
[----:B------:R-:W-:Y:S01]  /*67a0*/  IMAD.WIDE R68, R73, 0x2, R56 ;  /* 0x0000000249447825 */ /* 0x000fe200078e0238 */
[----:B------:R2:W-:Y:S01]  /*67b0*/  @P4 STG.E.U16 desc[UR14][R6.64], R75 ;  /* 0x0000004b06004986 */ /* 0x0005e2000c10150e */
[----:B------:R-:W-:Y:S02]  /*67c0*/  ISETP.LT.AND P4, PT, R0, UR4, !P3 ;  /* 0x0000000400007c0c */ /* 0x000fe4000df81270 */
[----:B------:R-:W-:Y:S01]  /*67d0*/  ISETP.LT.AND P3, PT, R3, UR4, !P3 ;  /* 0x0000000403007c0c */ /* 0x000fe2000df61270 */
[----:B------:R-:W-:Y:S01]  /*67e0*/  VIADD R73, R73, UR6 ;  /* 0x0000000649497c36 */ /* 0x000fe20008000000 */
[----:B------:R3:W-:Y:S01]  /*67f0*/  @P0 STG.E.U16 desc[UR14][R4.64], R72 ;  /* 0x0000004804000986 */ /* 0x0007e2000c10150e */
[----:B------:R-:W-:Y:S01]  /*6800*/  ISETP.GE.AND P0, PT, R53, UR5, PT ;  /* 0x0000000535007c0c */ /* 0x000fe2000bf06270 */
[----:B------:R-:W-:Y:S02]  /*6810*/  VIADD R53, R2, 0xc ;  /* 0x0000000c02357836 */ /* 0x000fe40000000000 */
[----:B------:R4:W-:Y:S01]  /*6820*/  @P6 STG.E.U16 desc[UR14][R58.64], R71 ;  /* 0x000000473a006986 */ /* 0x0009e2000c10150e */
[----:B------:R-:W-:-:S02]  /*6830*/  ISETP.LT.AND P6, PT, R0, UR4, !P2 ;  /* 0x0000000400007c0c */ /* 0x000fc4000d7c1270 */
[----:B--2---:R-:W-:Y:S01]  /*6840*/  PRMT R7, R71, 0x7632, R7 ;  /* 0x0000763247077816 */ /* 0x004fe20000000007 */
[----:B------:R-:W-:Y:S01]  /*6850*/  VIADD R75, R73, UR6 ;  /* 0x00000006494b7c36 */ /* 0x000fe20008000000 */
[----:B------:R-:W-:-:S03]  /*6860*/  ISETP.LT.AND P2, PT, R3, UR4, !P2 ;  /* 0x0000000403007c0c */ /* 0x000fc6000d741270 */
[----:B------:R2:W-:Y:S01]  /*6870*/  @P1 STG.E.U16 desc[UR14][R68.64], R7 ;  /* 0x0000000744001986 */ /* 0x0005e2000c10150e */
[----:B---3--:R-:W-:Y:S01]  /*6880*/  IMAD.WIDE R4, R73, 0x2, R56 ;  /* 0x0000000249047825 */ /* 0x008fe200078e0238 */
[----:B------:R-:W-:-:S03]  /*6890*/  ISETP.GE.AND P1, PT, R53, UR5, PT ;  /* 0x0000000535007c0c */ /* 0x000fc6000bf26270 */
[----:B----4-:R-:W-:-:S04]  /*68a0*/  IMAD.WIDE R58, R75, 0x2, R54 ;  /* 0x000000024b3a7825 */ /* 0x010fc800078e0236 */
[----:B------:R-:W-:Y:S02]  /*68b0*/  VIADD R53, R2, 0xd ;  /* 0x0000000d02357836 */ /* 0x000fe40000000000 */
[----:B--2---:R-:W-:-:S04]  /*68c0*/  IMAD.WIDE R6, R73, 0x2, R54 ;  /* 0x0000000249067825 */ /* 0x004fc800078e0236 */
[----:B------:R-:W-:Y:S01]  /*68d0*/  IMAD.WIDE R68, R75, 0x2, R56 ;  /* 0x000000024b447825 */ /* 0x000fe200078e0238 */
[----:B------:R2:W-:Y:S01]  /*68e0*/  @P4 STG.E.U16 desc[UR14][R6.64], R64 ;  /* 0x0000004006004986 */ /* 0x0005e2000c10150e */
[----:B------:R-:W-:Y:S02]  /*68f0*/  ISETP.GE.AND P4, PT, R53, UR5, PT ;  /* 0x0000000535007c0c */ /* 0x000fe4000bf86270 */
[----:B------:R-:W-:Y:S01]  /*6900*/  VIADD R75, R75, UR6 ;  /* 0x000000064b4b7c36 */ /* 0x000fe20008000000 */
[----:B------:R3:W-:Y:S01]  /*6910*/  @P3 STG.E.U16 desc[UR14][R4.64], R70 ;  /* 0x0000004604003986 */ /* 0x0007e2000c10150e */
[----:B------:R-:W-:Y:S01]  /*6920*/  ISETP.LT.AND P3, PT, R0, UR4, !P5 ;  /* 0x0000000400007c0c */ /* 0x000fe2000ef61270 */
[----:B------:R-:W-:Y:S01]  /*6930*/  VIADD R53, R2, 0xf ;  /* 0x0000000f02357836 */ /* 0x000fe20000000000 */
[----:B------:R-:W-:Y:S01]  /*6940*/  ISETP.LT.AND P5, PT, R3, UR4, !P5 ;  /* 0x0000000403007c0c */ /* 0x000fe2000efa1270 */
[----:B------:R4:W-:Y:S01]  /*6950*/  @P6 STG.E.U16 desc[UR14][R58.64], R60 ;  /* 0x0000003c3a006986 */ /* 0x0009e2000c10150e */
[----:B------:R-:W-:-:S02]  /*6960*/  ISETP.LT.AND P6, PT, R0, UR4, !P0 ;  /* 0x0000000400007c0c */ /* 0x000fc4000c7c1270 */
[----:B------:R-:W-:Y:S01]  /*6970*/  ISETP.LT.AND P0, PT, R3, UR4, !P0 ;  /* 0x0000000403007c0c */ /* 0x000fe2000c701270 */
[----:B--2---:R-:W-:Y:S01]  /*6980*/  VIADD R64, R2, 0xe ;  /* 0x0000000e02407836 */ /* 0x004fe20000000000 */
[----:B------:R-:W-:Y:S01]  /*6990*/  PRMT R7, R60, 0x7632, R7 ;  /* 0x000076323c077816 */ /* 0x000fe20000000007 */
[----:B---3--:R-:W-:-:S04]  /*69a0*/  IMAD.WIDE R4, R75, 0x2, R56 ;  /* 0x000000024b047825 */ /* 0x008fc800078e0238 */
[----:B------:R2:W-:Y:S01]  /*69b0*/  @P2 STG.E.U16 desc[UR14][R68.64], R7 ;  /* 0x0000000744002986 */ /* 0x0005e2000c10150e */
[----:B------:R-:W-:Y:S02]  /*69c0*/  ISETP.GE.AND P2, PT, R64, UR5, PT ;  /* 0x0000000540007c0c */ /* 0x000fe4000bf46270 */
[----:B----4-:R-:W-:Y:S02]  /*69d0*/  PRMT R59, R65, 0x7632, R59 ;  /* 0x00007632413b7816 */ /* 0x010fe4000000003b */
[----:B------:R-:W-:Y:S01]  /*69e0*/  PRMT R64, R67, 0x7632, R64 ;  /* 0x0000763243407816 */ /* 0x000fe20000000040 */
[----:B--2---:R-:W-:-:S04]  /*69f0*/  IMAD.WIDE R6, R75, 0x2, R54 ;  /* 0x000000024b067825 */ /* 0x004fc800078e0236 */
[----:B------:R-:W-:Y:S01]  /*6a00*/  VIADD R75, R75, UR6 ;  /* 0x000000064b4b7c36 */ /* 0x000fe20008000000 */
[----:B------:R-:W-:Y:S01]  /*6a10*/  @P3 STG.E.U16 desc[UR14][R6.64], R65 ;  /* 0x0000004106003986 */ /* 0x000fe2000c10150e */
[----:B------:R-:W-:Y:S01]  /*6a20*/  ISETP.GE.AND P3, PT, R53, UR5, PT ;  /* 0x0000000535007c0c */ /* 0x000fe2000bf66270 */
[----:B------:R-:W-:Y:S02]  /*6a30*/  VIADD R53, R2, 0x10 ;  /* 0x0000001002357836 */ /* 0x000fe40000000000 */
[----:B------:R2:W-:Y:S01]  /*6a40*/  @P5 STG.E.U16 desc[UR14][R4.64], R59 ;  /* 0x0000003b04005986 */ /* 0x0005e2000c10150e */
[----:B------:R-:W-:Y:S01]  /*6a50*/  ISETP.LT.AND P5, PT, R0, UR4, !P1 ;  /* 0x0000000400007c0c */ /* 0x000fe2000cfa1270 */
[----:B------:R-:W-:Y:S01]  /*6a60*/  IMAD.WIDE R68, R75, 0x2, R56 ;  /* 0x000000024b447825 */ /* 0x000fe200078e0238 */
[----:B------:R-:W-:-:S03]  /*6a70*/  ISETP.LT.AND P1, PT, R3, UR4, !P1 ;  /* 0x0000000403007c0c */ /* 0x000fc6000cf21270 */
[----:B--2---:R-:W-:Y:S01]  /*6a80*/  IMAD.WIDE R58, R75, 0x2, R54 ;  /* 0x000000024b3a7825 */ /* 0x004fe200078e0236 */
[----:B------:R-:W-:-:S03]  /*6a90*/  PRMT R5, R61, 0x7632, R5 ;  /* 0x000076323d057816 */ /* 0x000fc60000000005 */
[----:B------:R-:W-:Y:S01]  /*6aa0*/  VIADD R75, R75, UR6 ;  /* 0x000000064b4b7c36 */ /* 0x000fe20008000000 */
[----:B------:R2:W-:Y:S01]  /*6ab0*/  @P6 STG.E.U16 desc[UR14][R58.64], R61 ;  /* 0x0000003d3a006986 */ /* 0x0005e2000c10150e */
[----:B------:R-:W-:Y:S02]  /*6ac0*/  ISETP.LT.AND P6, PT, R0, UR4, !P4 ;  /* 0x0000000400007c0c */ /* 0x000fe4000e7c1270 */
[----:B------:R-:W-:Y:S01]  /*6ad0*/  ISETP.LT.AND P4, PT, R3, UR4, !P4 ;  /* 0x0000000403007c0c */ /* 0x000fe2000e781270 */
[----:B------:R3:W-:Y:S01]  /*6ae0*/  @P0 STG.E.U16 desc[UR14][R68.64], R5 ;  /* 0x0000000544000986 */ /* 0x0007e2000c10150e */
[----:B------:R-:W-:Y:S01]  /*6af0*/  IMAD.WIDE R6, R75, 0x2, R56 ;  /* 0x000000024b067825 */ /* 0x000fe200078e0238 */
[----:B------:R-:W-:-:S03]  /*6b00*/  ISETP.GE.AND P0, PT, R53, UR5, PT ;  /* 0x0000000535007c0c */ /* 0x000fc6000bf06270 */
[----:B------:R-:W-:Y:S01]  /*6b10*/  VIADD R53, R2, 0x11 ;  /* 0x0000001102357836 */ /* 0x000fe20000000000 */
[----:B--2---:R-:W-:Y:S01]  /*6b20*/  PRMT R59, R66, 0x7632, R59 ;  /* 0x00007632423b7816 */ /* 0x004fe2000000003b */
[----:B---3--:R-:W-:-:S04]  /*6b30*/  IMAD.WIDE R4, R75, 0x2, R54 ;  /* 0x000000024b047825 */ /* 0x008fc800078e0236 */
        /* <DEDUP_REMOVED lines=12> */
[----:B------:R-:W-:Y:S01]  /*6c00*/  ISETP.GE.AND P6, PT, R53, UR5, PT ;  /* 0x0000000535007c0c */ /* 0x000fe2000bfc6270 */
[----:B------:R-:W-:Y:S02]  /*6c10*/  VIADD R53, R2, 0x13 ;  /* 0x0000001302357836 */ /* 0x000fe40000000000 */
[----:B------:R3:W-:Y:S01]  /*6c20*/  @P4 STG.E.U16 desc[UR14][R60.64], R5 ;  /* 0x000000053c004986 */ /* 0x0007e2000c10150e */
[----:B------:R-:W-:Y:S01]  /*6c30*/  ISETP.LT.AND P4, PT, R0, UR4, !P3 ;  /* 0x0000000400007c0c */ /* 0x000fe2000df81270 */
[----:B------:R-:W-:Y:S01]  /*6c40*/  IMAD.WIDE R6, R75, 0x2, R56 ;  /* 0x000000024b067825 */ /* 0x000fe200078e0238 */
[----:B------:R-:W-:-:S03]  /*6c50*/  ISETP.LT.AND P3, PT, R3, UR4, !P3 ;  /* 0x0000000403007c0c */ /* 0x000fc6000df61270 */
[----:B------:R-:W-:Y:S02]  /*6c60*/  VIADD R65, R75, UR6 ;  /* 0x000000064b417c36 */ /* 0x000fe40008000000 */
[----:B--2---:R-:W-:Y:S02]  /*6c70*/  VIADD R62, R2, 0x14 ;  /* 0x00000014023e7836 */ /* 0x004fe40000000000 */
[----:B------:R-:W-:-:S04]  /*6c80*/  IMAD.WIDE R58, R65, 0x2, R54 ;  /* 0x00000002413a7825 */ /* 0x000fc800078e0236 */
[----:B---3--:R-:W-:-:S04]  /*6c90*/  IMAD.WIDE R4, R75, 0x2, R54 ;  /* 0x000000024b047825 */ /* 0x008fc800078e0236 */
        /* <DEDUP_REMOVED lines=9> */
[----:B------:R-:W-:-:S02]  /*6d30*/  ISETP.GE.AND P4, PT, R62, UR5, PT ;  /* 0x000000053e007c0c */ /* 0x000fc4000bf86270 */
[----:B--2---:R-:W-:Y:S01]  /*6d40*/  PRMT R5, R63, 0x7632, R5 ;  /* 0x000076323f057816 */ /* 0x004fe20000000005 */
[----:B---3--:R-:W-:-:S04]  /*6d50*/  IMAD.WIDE R6, R65, 0x2, R56 ;  /* 0x0000000241067825 */ /* 0x008fc800078e0238 */
[----:B------:R2:W-:Y:S01]  /*6d60*/  @P3 STG.E.U16 desc[UR14][R60.64], R5 ;  /* 0x000000053c003986 */ /* 0x0005e2000c10150e */
[----:B------:R-:W-:Y:S02]  /*6d70*/  ISETP.LT.AND P3, PT, R0, UR4, !P1 ;  /* 0x0000000400007c0c */ /* 0x000fe4000cf61270 */
[----:B------:R-:W-:Y:S02]  /*6d80*/  ISETP.LT.AND P1, PT, R3, UR4, !P1 ;  /* 0x0000000403007c0c */ /* 0x000fe4000cf21270 */
[----:B----4-:R-:W-:Y:S01]  /*6d90*/  PRMT R59, R16, 0x7632, R59 ;  /* 0x00007632103b7816 */ /* 0x010fe2000000003b */
[----:B--2---:R-:W-:-:S04]  /*6da0*/  IMAD.WIDE R4, R65, 0x2, R54 ;  /* 0x0000000241047825 */ /* 0x004fc800078e0236 */
[----:B------:R-:W-:Y:S01]  /*6db0*/  VIADD R65, R65, UR6 ;  /* 0x0000000641417c36 */ /* 0x000fe20008000000 */
[----:B------:R5:W-:Y:S01]  /*6dc0*/  @P2 STG.E.U16 desc[UR14][R4.64], R16 ;  /* 0x0000001004002986 */ /* 0x000be2000c10150e */
[----:B------:R-:W-:Y:S01]  /*6dd0*/  ISETP.GE.AND P2, PT, R53, UR5, PT ;  /* 0x0000000535007c0c */ /* 0x000fe2000bf46270 */
[----:B------:R-:W-:Y:S02]  /*6de0*/  VIADD R53, R2, 0x16 ;  /* 0x0000001602357836 */ /* 0x000fe40000000000 */
[----:B------:R2:W-:Y:S01]  /*6df0*/  @P0 STG.E.U16 desc[UR14][R6.64], R59 ;  /* 0x0000003b06000986 */ /* 0x0005e2000c10150e */
[----:B------:R-:W-:Y:S01]  /*6e00*/  ISETP.LT.AND P0, PT, R0, UR4, !P6 ;  /* 0x0000000400007c0c */ /* 0x000fe2000f701270 */
[----:B------:R-:W-:Y:S01]  /*6e10*/  IMAD.WIDE R60, R65, 0x2, R56 ;  /* 0x00000002413c7825 */ /* 0x000fe200078e0238 */
[----:B------:R-:W-:Y:S01]  /*6e20*/  ISETP.LT.AND P6, PT, R3, UR7, !P6 ;  /* 0x0000000703007c0c */ /* 0x000fe2000f7c1270 */
[----:B------:R-:W-:Y:S01]  /*6e30*/  ULDC UR4, c[0x0][0x228] ;  /* 0x00008a0000047ab9 */ /* 0x000fe20000000800 */
[----:B------:R-:W-:Y:S01]  /*6e40*/  ULDC UR7, c[0x0][0x228] ;  /* 0x00008a0000077ab9 */ /* 0x000fe20000000800 */
[----:B-----5:R-:W-:Y:S01]  /*6e50*/  PRMT R5, R12, 0x7632, R5 ;  /* 0x000076320c057816 */ /* 0x020fe20000000005 */
[----:B------:R-:W-:-:S02]  /*6e60*/  VIADD R16, R2, 0x17 ;  /* 0x0000001702107836 */ /* 0x000fc40000000000 */
[----:B--2---:R-:W-:-:S04]  /*6e70*/  IMAD.WIDE R58, R65, 0x2, R54 ;  /* 0x00000002413a7825 */ /* 0x004fc800078e0236 */
[----:B------:R-:W-:Y:S01]  /*6e80*/  VIADD R65, R65, UR6 ;  /* 0x0000000641417c36 */ /* 0x000fe20008000000 */
[----:B------:R2:W-:Y:S01]  /*6e90*/  @P3 STG.E.U16 desc[UR14][R58.64], R12 ;  /* 0x0000000c3a003986 */ /* 0x0005e2000c10150e */
[----:B------:R-:W-:Y:S02]  /*6ea0*/  ISETP.GE.AND P3, PT, R53, UR5, PT ;  /* 0x0000000535007c0c */ /* 0x000fe4000bf66270 */
[----:B------:R-:W-:Y:S01]  /*6eb0*/  IMAD.WIDE R6, R65, 0x2, R56 ;  /* 0x0000000241067825 */ /* 0x000fe200078e0238 */
[----:B------:R3:W-:Y:S01]  /*6ec0*/  @P1 STG.E.U16 desc[UR14][R60.64], R5 ;  /* 0x000000053c001986 */ /* 0x0007e2000c10150e */
[----:B------:R-:W-:Y:S01]  /*6ed0*/  ISETP.LT.AND P1, PT, R0, UR4, !P5 ;  /* 0x0000000400007c0c */ /* 0x000fe2000ef21270 */
[----:B------:R-:W-:Y:S02]  /*6ee0*/  ULDC UR4, c[0x0][0x228] ;  /* 0x00008a0000047ab9 */ /* 0x000fe40000000800 */
[----:B------:R-:W-:Y:S01]  /*6ef0*/  ISETP.LT.AND P5, PT, R3, UR4, !P5 ;  /* 0x0000000403007c0c */ /* 0x000fe2000efa1270 */
[----:B------:R-:W-:Y:S01]  /*6f00*/  ULDC UR4, c[0x0][0x228] ;  /* 0x00008a0000047ab9 */ /* 0x000fe20000000800 */
[----:B--2---:R-:W-:Y:S01]  /*6f10*/  PRMT R59, R17, 0x7632, R59 ;  /* 0x00007632113b7816 */ /* 0x004fe2000000003b */
[----:B------:R-:W-:-:S02]  /*6f20*/  VIADD R12, R2, 0x18 ;  /* 0x00000018020c7836 */ /* 0x000fc40000000000 */
[----:B---3--:R-:W-:Y:S01]  /*6f30*/  IMAD.WIDE R4, R65, 0x2, R54 ;  /* 0x0000000241047825 */ /* 0x008fe200078e0236 */
[----:B------:R-:W-:-:S03]  /*6f40*/  PRMT R60, R18, 0x7632, R60 ;  /* 0x00007632123c7816 */ /* 0x000fc6000000003c */
[----:B------:R-:W-:Y:S01]  /*6f50*/  VIADD R65, R65, UR6 ;  /* 0x0000000641417c36 */ /* 0x000fe20008000000 */
[----:B------:R2:W-:Y:S01]  /*6f60*/  @P0 STG.E.U16 desc[UR14][R4.64], R17 ;  /* 0x0000001104000986 */ /* 0x0005e2000c10150e */
[----:B------:R-:W-:Y:S02]  /*6f70*/  ISETP.GE.AND P0, PT, R16, UR5, PT ;  /* 0x0000000510007c0c */ /* 0x000fe4000bf06270 */
[----:B------:R-:W-:Y:S01]  /*6f80*/  VIADD R53, R65, UR6 ;  /* 0x0000000641357c36 */ /* 0x000fe20008000000 */
[----:B------:R3:W-:Y:S01]  /*6f90*/  @P6 STG.E.U16 desc[UR14][R6.64], R59 ;  /* 0x0000003b06006986 */ /* 0x0007e2000c10150e */
[----:B------:R-:W-:Y:S01]  /*6fa0*/  ISETP.LT.AND P6, PT, R0, UR7, !P4 ;  /* 0x0000000700007c0c */ /* 0x000fe2000e7c1270 */
[----:B------:R-:W-:Y:S01]  /*6fb0*/  ULDC UR7, c[0x0][0x228] ;  /* 0x00008a0000077ab9 */ /* 0x000fe20000000800 */
[----:B------:R-:W-:Y:S01]  /*6fc0*/  ISETP.LT.AND P4, PT, R3, UR8, !P4 ;  /* 0x0000000803007c0c */ /* 0x000fe2000e781270 */
[----:B------:R-:W-:Y:S01]  /*6fd0*/  ULDC UR8, c[0x0][0x228] ;  /* 0x00008a0000087ab9 */ /* 0x000fe20000000800 */
[----:B--2---:R-:W-:-:S04]  /*6fe0*/  IMAD.WIDE R4, R65, 0x2, R56 ;  /* 0x0000000241047825 */ /* 0x004fc800078e0238 */
[----:B---3--:R-:W-:-:S04]  /*6ff0*/  IMAD.WIDE R58, R65, 0x2, R54 ;  /* 0x00000002413a7825 */ /* 0x008fc800078e0236 */
[C---:B------:R-:W-:Y:S01]  /*7000*/  IMAD.WIDE R6, R53.reuse, 0x2, R54 ;  /* 0x0000000235067825 */ /* 0x040fe200078e0236 */
[----:B------:R2:W-:Y:S01]  /*7010*/  @P1 STG.E.U16 desc[UR14][R58.64], R13 ;  /* 0x0000000d3a001986 */ /* 0x0005e2000c10150e */
[----:B------:R-:W-:Y:S02]  /*7020*/  ISETP.GE.AND P1, PT, R12, UR5, PT ;  /* 0x000000050c007c0c */ /* 0x000fe4000bf26270 */
[----:B------:R-:W-:-:S04]  /*7030*/  IMAD.WIDE R16, R53, 0x2, R56 ;  /* 0x0000000235107825 */ /* 0x000fc800078e0238 */
[----:B------:R-:W-:Y:S02]  /*7040*/  VIADD R12, R2, 0x19 ;  /* 0x00000019020c7836 */ /* 0x000fe40000000000 */
[----:B------:R-:W-:Y:S01]  /*7050*/  VIADD R53, R53, UR6 ;  /* 0x0000000635357c36 */ /* 0x000fe20008000000 */
[----:B--2---:R-:W-:-:S05]  /*7060*/  PRMT R59, R13, 0x7632, R59 ;  /* 0x000076320d3b7816 */ /* 0x004fca000000003b */
[----:B------:R2:W-:Y:S01]  /*7070*/  @P5 STG.E.U16 desc[UR14][R4.64], R59 ;  /* 0x0000003b04005986 */ /* 0x0005e2000c10150e */
[----:B------:R-:W-:Y:S01]  /*7080*/  ISETP.GE.AND P5, PT, R12, UR5, PT ;  /* 0x000000050c007c0c */ /* 0x000fe2000bfa6270 */
[----:B------:R-:W-:Y:S02]  /*7090*/  VIADD R12, R2, 0x1a ;  /* 0x0000001a020c7836 */ /* 0x000fe40000000000 */
[----:B------:R3:W-:Y:S01]  /*70a0*/  @P6 STG.E.U16 desc[UR14][R6.64], R18 ;  /* 0x0000001206006986 */ /* 0x0007e2000c10150e */
[C---:B------:R-:W-:Y:S01]  /*70b0*/  ISETP.LT.AND P6, PT, R0.reuse, UR4, !P2 ;  /* 0x0000000400007c0c */ /* 0x040fe2000d7c1270 */
[----:B------:R-:W-:Y:S02]  /*70c0*/  ULDC UR4, c[0x0][0x228] ;  /* 0x00008a0000047ab9 */ /* 0x000fe40000000800 */
[----:B------:R4:W-:Y:S01]  /*70d0*/  @P4 STG.E.U16 desc[UR14][R16.64], R60 ;  /* 0x0000003c10004986 */ /* 0x0009e2000c10150e */
[----:B------:R-:W-:Y:S01]  /*70e0*/  ISETP.LT.AND P2, PT, R3, UR4, !P2 ;  /* 0x0000000403007c0c */ /* 0x000fe2000d741270 */
[----:B------:R-:W-:Y:S01]  /*70f0*/  ULDC UR4, c[0x0][0x228] ;  /* 0x00008a0000047ab9 */ /* 0x000fe20000000800 */
[----:B------:R-:W-:Y:S01]  /*7100*/  ISETP.LT.AND P4, PT, R0, UR7, !P3 ;  /* 0x0000000700007c0c */ /* 0x000fe2000df81270 */
[----:B--2---:R-:W-:Y:S01]  /*7110*/  IMAD.WIDE R4, R53, 0x2, R54 ;  /* 0x0000000235047825 */ /* 0x004fe200078e0236 */
[----:B------:R-:W-:Y:S01]  /*7120*/  ISETP.LT.AND P3, PT, R3, UR4, !P3 ;  /* 0x0000000403007c0c */ /* 0x000fe2000df61270 */
[----:B------:R-:W-:Y:S01]  /*7130*/  ULDC UR4, c[0x0][0x228] ;  /* 0x00008a0000047ab9 */ /* 0x000fe20000000800 */
[----:B------:R-:W-:Y:S01]  /*7140*/  ULDC UR7, c[0x0][0x228] ;  /* 0x00008a0000077ab9 */ /* 0x000fe20000000800 */
[----:B------:R-:W-:-:S02]  /*7150*/  VIADD R59, R53, UR6 ;  /* 0x00000006353b7c36 */ /* 0x000fc40008000000 */
[----:B------:R2:W-:Y:S01]  /*7160*/  @P6 STG.E.U16 desc[UR14][R4.64], R14 ;  /* 0x0000000e04006986 */ /* 0x0005e2000c10150e */
[----:B---3--:R-:W-:Y:S01]  /*7170*/  IMAD.WIDE R6, R53, 0x2, R56 ;  /* 0x0000000235067825 */ /* 0x008fe200078e0238 */
[----:B----4-:R-:W-:Y:S02]  /*7180*/  PRMT R17, R14, 0x7632, R17 ;  /* 0x000076320e117816 */ /* 0x010fe40000000011 */
[----:B------:R-:W-:Y:S01]  /*7190*/  ISETP.GE.AND P6, PT, R12, UR5, PT ;  /* 0x000000050c007c0c */ /* 0x000fe2000bfc6270 */
[----:B------:R-:W-:Y:S02]  /*71a0*/  IMAD.WIDE R12, R59, 0x2, R54 ;  /* 0x000000023b0c7825 */ /* 0x000fe400078e0236 */
[----:B------:R3:W-:Y:S02]  /*71b0*/  @P2 STG.E.U16 desc[UR14][R6.64], R17 ;  /* 0x0000001106002986 */ /* 0x0007e4000c10150e */
[----:B------:R-:W-:Y:S02]  /*71c0*/  VIADD R16, R2, 0x1b ;  /* 0x0000001b02107836 */ /* 0x000fe40000000000 */
[----:B------:R4:W-:Y:S01]  /*71d0*/  @P4 STG.E.U16 desc[UR14][R12.64], R19 ;  /* 0x000000130c004986 */ /* 0x0009e2000c10150e */
[----:B------:R-:W-:Y:S01]  /*71e0*/  ISETP.LT.AND P4, PT, R0, UR4, !P0 ;  /* 0x0000000400007c0c */ /* 0x000fe2000c781270 */
[----:B------:R-:W-:Y:S01]  /*71f0*/  ULDC UR4, c[0x0][0x228] ;  /* 0x00008a0000047ab9 */ /* 0x000fe20000000800 */
[----:B------:R-:W-:Y:S01]  /*7200*/  ISETP.GE.AND P2, PT, R16, UR5, PT ;  /* 0x0000000510007c0c */ /* 0x000fe2000bf46270 */
[----:B--2---:R-:W-:Y:S01]  /*7210*/  VIADD R14, R2, 0x1c ;  /* 0x0000001c020e7836 */ /* 0x004fe20000000000 */
[----:B------:R-:W-:Y:S01]  /*7220*/  ISETP.LT.AND P0, PT, R3, UR7, !P0 ;  /* 0x0000000703007c0c */ /* 0x000fe2000c701270 */
[----:B------:R-:W-:Y:S01]  /*7230*/  ULDC UR7, c[0x0][0x228] ;  /* 0x00008a0000077ab9 */ /* 0x000fe20000000800 */
[----:B------:R-:W-:Y:S01]  /*7240*/  PRMT R5, R19, 0x7632, R5 ;  /* 0x0000763213057816 */ /* 0x000fe20000000005 */
[----:B---3--:R-:W-:-:S04]  /*7250*/  IMAD.WIDE R16, R59, 0x2, R56 ;  /* 0x000000023b107825 */ /* 0x008fc800078e0238 */
[----:B------:R-:W-:Y:S01]  /*7260*/  VIADD R59, R59, UR6 ;  /* 0x000000063b3b7c36 */ /* 0x000fe20008000000 */
[----:B------:R2:W-:Y:S01]  /*7270*/  @P3 STG.E.U16 desc[UR14][R16.64], R5 ;  /* 0x0000000510003986 */ /* 0x0005e2000c10150e */
[----:B------:R-:W-:Y:S01]  /*7280*/  ISETP.LT.AND P3, PT, R0, UR4, !P1 ;  /* 0x0000000400007c0c */ /* 0x000fe2000cf61270 */
[----:B------:R-:W-:Y:S01]  /*7290*/  ULDC UR4, c[0x0][0x228] ;  /* 0x00008a0000047ab9 */ /* 0x000fe20000000800 */
[----:B------:R-:W-:Y:S01]  /*72a0*/  IMAD.WIDE R6, R59, 0x2, R56 ;  /* 0x000000023b067825 */ /* 0x000fe200078e0238 */
[----:B----4-:R-:W-:Y:S02]  /*72b0*/  PRMT R13, R15, 0x7632, R13 ;  /* 0x000076320f0d7816 */ /* 0x010fe4000000000d */
[----:B------:R-:W-:Y:S01]  /*72c0*/  ISETP.LT.AND P1, PT, R3, UR7, !P1 ;  /* 0x0000000703007c0c */ /* 0x000fe2000cf21270 */
[----:B------:R-:W-:Y:S01]  /*72d0*/  ULDC UR7, c[0x0][0x228] ;  /* 0x00008a0000077ab9 */ /* 0x000fe20000000800 */
        /* <DEDUP_REMOVED lines=11> */
[----:B--2---:R-:W-:Y:S01]  /*7390*/  PRMT R5, R8, 0x7632, R5 ;  /* 0x0000763208057816 */ /* 0x004fe20000000005 */
[----:B------:R-:W-:-:S02]  /*73a0*/  VIADD R15, R2, 0x1d ;  /* 0x0000001d020f7836 */ /* 0x000fc40000000000 */
[----:B---3--:R-:W-:-:S04]  /*73b0*/  IMAD.WIDE R12, R59, 0x2, R54 ;  /* 0x000000023b0c7825 */ /* 0x008fc800078e0236 */
        /* <DEDUP_REMOVED lines=21> */
[----:B------:R-:W-:Y:S01]  /*7510*/  IMAD.WIDE R14, R17, 0x2, R56 ;  /* 0x00000002110e7825 */ /* 0x000fe200078e0238 */
[----:B------:R-:W-:-:S03]  /*7520*/  ULDC UR8, c[0x0][0x228] ;  /* 0x00008a0000087ab9 */ /* 0x000fc60000000800 */
[----:B--2---:R-:W-:-:S04]  /*7530*/  IMAD.WIDE R4, R59, 0x2, R56 ;  /* 0x000000023b047825 */ /* 0x004fc800078e0238 */
[----:B---3--:R-:W-:-:S04]  /*7540*/  IMAD.WIDE R12, R59, 0x2, R54 ;  /* 0x000000023b0c7825 */ /* 0x008fc800078e0236 */
[C---:B------:R-:W-:Y:S01]  /*7550*/  IMAD.WIDE R6, R17.reuse, 0x2, R54 ;  /* 0x0000000211067825 */ /* 0x040fe200078e0236 */
[----:B------:R2:W-:Y:S01]  /*7560*/  @P1 STG.E.U16 desc[UR14][R12.64], R9 ;  /* 0x000000090c001986 */ /* 0x0005e2000c10150e */
[----:B------:R-:W-:Y:S02]  /*7570*/  ISETP.GE.AND P1, PT, R8, UR5, PT ;  /* 0x0000000508007c0c */ /* 0x000fe4000bf26270 */
[C---:B------:R-:W-:Y:S02]  /*7580*/  VIADD R8, R2.reuse, 0x20 ;  /* 0x0000002002087836 */ /* 0x040fe40000000000 */
[----:B------:R-:W-:Y:S01]  /*7590*/  VIADD R17, R17, UR6 ;  /* 0x0000000611117c36 */ /* 0x000fe20008000000 */
[----:B--2---:R-:W-:Y:S01]  /*75a0*/  PRMT R13, R9, 0x7632, R13 ;  /* 0x00007632090d7816 */ /* 0x004fe2000000000d */
[----:B------:R-:W-:-:S04]  /*75b0*/  VIADD R12, R2, 0x22 ;  /* 0x00000022020c7836 */ /* 0x000fc80000000000 */
        /* <DEDUP_REMOVED lines=11> */
[----:B------:R-:W-:Y:S01]  /*7670*/  PRMT R13, R10, 0x7632, R13 ;  /* 0x000076320a0d7816 */ /* 0x000fe2000000000d */
[----:B------:R-:W-:Y:S01]  /*7680*/  ULDC UR7, c[0x0][0x228] ;  /* 0x00008a0000077ab9 */ /* 0x000fe20000000800 */
[----:B------:R-:W-:Y:S01]  /*7690*/  ISETP.LT.AND P3, PT, R3, UR4, !P3 ;  /* 0x0000000403007c0c */ /* 0x000fe2000df61270 */
[C---:B---3--:R-:W-:Y:S01]  /*76a0*/  IMAD.WIDE R6, R17.reuse, 0x2, R56 ;  /* 0x0000000211067825 */ /* 0x048fe200078e0238 */
[----:B------:R-:W-:Y:S01]  /*76b0*/  ULDC UR4, c[0x0][0x228] ;  /* 0x00008a0000047ab9 */ /* 0x000fe20000000800 */
[----:B------:R-:W-:Y:S01]  /*76c0*/  @P5 STG.E.U16 desc[UR14][R4.64], R10 ;  /* 0x0000000a04005986 */ /* 0x000fe2000c10150e */
[----:B------:R-:W-:Y:S01]  /*76d0*/  ISETP.GE.AND P5, PT, R8, UR5, PT ;  /* 0x0000000508007c0c */ /* 0x000fe2000bfa6270 */
[----:B----4-:R-:W-:Y:S01]  /*76e0*/  VIADD R15, R17, UR6 ;  /* 0x00000006110f7c36 */ /* 0x010fe20008000000 */
[----:B------:R-:W-:Y:S01]  /*76f0*/  PRMT R14, R25, 0x7632, R14 ;  /* 0x00007632190e7816 */ /* 0x000fe2000000000e */
[----:B------:R2:W-:Y:S01]  /*7700*/  @P4 STG.E.U16 desc[UR14][R6.64], R13 ;  /* 0x0000000d06004986 */ /* 0x0005e2000c10150e */
[----:B------:R-:W-:Y:S01]  /*7710*/  ISETP.GE.AND P4, PT, R12, UR5, PT ;  /* 0x000000050c007c0c */ /* 0x000fe2000bf86270 */
[----:B------:R-:W-:-:S05]  /*7720*/  IMAD.WIDE R8, R15, 0x2, R54 ;  /* 0x000000020f087825 */ /* 0x000fca00078e0236 */
[----:B------:R3:W-:Y:S01]  /*7730*/  @P2 STG.E.U16 desc[UR14][R8.64], R22 ;  /* 0x0000001608002986 */ /* 0x0007e2000c10150e */
[----:B------:R-:W-:Y:S01]  /*7740*/  ISETP.LT.AND P2, PT, R0, UR4, !P0 ;  /* 0x0000000400007c0c */ /* 0x000fe2000c741270 */
[----:B------:R-:W-:Y:S01]  /*7750*/  ULDC UR4, c[0x0][0x228] ;  /* 0x00008a0000047ab9 */ /* 0x000fe20000000800 */
[----:B------:R-:W-:Y:S01]  /*7760*/  ISETP.LT.AND P0, PT, R3, UR7, !P0 ;  /* 0x0000000703007c0c */ /* 0x000fe2000c701270 */
[----:B------:R-:W-:Y:S01]  /*7770*/  ULDC UR7, c[0x0][0x228] ;  /* 0x00008a0000077ab9 */ /* 0x000fe20000000800 */
[----:B--2---:R-:W-:Y:S01]  /*7780*/  IMAD.WIDE R12, R15, 0x2, R56 ;  /* 0x000000020f0c7825 */ /* 0x004fe200078e0238 */
[----:B------:R-:W-:-:S03]  /*7790*/  PRMT R5, R22, 0x7632, R5 ;  /* 0x0000763216057816 */ /* 0x000fc60000000005 */
[----:B------:R-:W-:Y:S02]  /*77a0*/  VIADD R15, R15, UR6 ;  /* 0x000000060f0f7c36 */ /* 0x000fe40008000000 */
[----:B------:R2:W-:Y:S01]  /*77b0*/  @P3 STG.E.U16 desc[UR14][R12.64], R5 ;  /* 0x000000050c003986 */ /* 0x0005e2000c10150e */
[----:B------:R-:W-:Y:S01]  /*77c0*/  ISETP.LT.AND P3, PT, R0, UR4, !P1 ;  /* 0x0000000400007c0c */ /* 0x000fe2000cf61270 */
[----:B------:R-:W-:Y:S01]  /*77d0*/  IMAD.WIDE R6, R15, 0x2, R56 ;  /* 0x000000020f067825 */ /* 0x000fe200078e0238 */
[----:B---3--:R-:W-:Y:S01]  /*77e0*/  PRMT R9, R11, 0x7632, R9 ;  /* 0x000076320b097816 */ /* 0x008fe20000000009 */
[----:B------:R-:W-:Y:S01]  /*77f0*/  ULDC UR4, c[0x0][0x228] ;  /* 0x00008a0000047ab9 */ /* 0x000fe20000000800 */
[----:B------:R-:W-:Y:S01]  /*7800*/  ISETP.LT.AND P1, PT, R3, UR7, !P1 ;  /* 0x0000000703007c0c */ /* 0x000fe2000cf21270 */
[----:B------:R-:W-:Y:S01]  /*7810*/  ULDC UR7, c[0x0][0x228] ;  /* 0x00008a0000077ab9 */ /* 0x000fe20000000800 */
[----:B------:R-:W-:Y:S02]  /*7820*/  VIADD R10, R2, 0x23 ;  /* 0x00000023020a7836 */ /* 0x000fe40000000000 */
        /* <DEDUP_REMOVED lines=16> */
[----:B------:R-:W-:Y:S01]  /*7930*/  ISETP.LT.AND P3, PT, R0, UR4, !P5 ;  /* 0x0000000400007c0c */ /* 0x000fe2000ef61270 */
[----:B------:R-:W-:Y:S01]  /*7940*/  ULDC UR4, c[0x0][0x228] ;  /* 0x00008a0000047ab9 */ /* 0x000fe20000000800 */
[----:B------:R-:W-:Y:S01]  /*7950*/  IMAD.WIDE R6, R15, 0x2, R56 ;  /* 0x000000020f067825 */ /* 0x000fe200078e0238 */
[----:B------:R3:W-:Y:S01]  /*7960*/  @P1 STG.E.U16 desc[UR14][R12.64], R5 ;  /* 0x000000050c001986 */ /* 0x0007e2000c10150e */
[----:B------:R-:W-:Y:S01]  /*7970*/  ISETP.LT.AND P5, PT, R3, UR4, !P5 ;  /* 0x0000000403007c0c */ /* 0x000fe2000efa1270 */
[----:B------:R-:W-:Y:S01]  /*7980*/  ULDC UR4, c[0x0][0x228] ;  /* 0x00008a0000047ab9 */ /* 0x000fe20000000800 */
[----:B------:R-:W-:Y:S01]  /*7990*/  ISETP.GE.AND P1, PT, R11, UR5, PT ;  /* 0x000000050b007c0c */ /* 0x000fe2000bf26270 */
[----:B------:R-:W4:Y:S01]  /*79a0*/  LDS.128 R20, [R52] ;  /* 0x0000000034147984 */ /* 0x000f220000000c00 */
        /* <DEDUP_REMOVED lines=8> */
[----:B------:R-:W-:Y:S01]  /*7a30*/  VIADD R13, R15, UR6 ;  /* 0x000000060f0d7c36 */ /* 0x000fe20008000000 */
[----:B------:R-:W-:Y:S01]  /*7a40*/  ISETP.LT.AND P4, PT, R3, UR8, !P4 ;  /* 0x0000000803007c0c */ /* 0x000fe2000e781270 */
[----:B------:R-:W-:Y:S01]  /*7a50*/  ULDC UR7, c[0x0][0x228] ;  /* 0x00008a0000077ab9 */ /* 0x000fe20000000800 */
[----:B------:R-:W-:Y:S01]  /*7a60*/  VIADD R12, R2, 0x27 ;  /* 0x00000027020c7836 */ /* 0x000fe20000000000 */
[----:B------:R-:W-:Y:S01]  /*7a70*/  ULDC UR8, c[0x0][0x228] ;  /* 0x00008a0000087ab9 */ /* 0x000fe20000000800 */
[----:B--2---:R-:W-:-:S04]  /*7a80*/  IMAD.WIDE R4, R15, 0x2, R56 ;  /* 0x000000020f047825 */ /* 0x004fc800078e0238 */
[----:B---3--:R-:W-:-:S04]  /*7a90*/  IMAD.WIDE R8, R15, 0x2, R54 ;  /* 0x000000020f087825 */ /* 0x008fc800078e0236 */
[C---:B------:R-:W-:Y:S01]  /*7aa0*/  IMAD.WIDE R6, R13.reuse, 0x2, R54 ;  /* 0x000000020d067825 */ /* 0x040fe200078e0236 */
[----:B0-----:R0:W-:Y:S01]  /*7ab0*/  @P3 STG.E.U16 desc[UR14][R8.64], R28 ;  /* 0x0000001c08003986 */ /* 0x0011e2000c10150e */
[----:B------:R-:W-:Y:S02]  /*7ac0*/  ISETP.GE.AND P3, PT, R10, UR5, PT ;  /* 0x000000050a007c0c */ /* 0x000fe4000bf66270 */
[----:B------:R-:W-:-:S04]  /*7ad0*/  IMAD.WIDE R10, R13, 0x2, R56 ;  /* 0x000000020d0a7825 */ /* 0x000fc800078e0238 */
[----:B------:R-:W-:-:S04]  /*7ae0*/  VIADD R13, R13, UR6 ;  /* 0x000000060d0d7c36 */ /* 0x000fc80008000000 */
[----:B------:R-:W-:Y:S01]  /*7af0*/  VIADD R15, R13, UR6 ;  /* 0x000000060d0f7c36 */ /* 0x000fe20008000000 */
[----:B0-----:R-:W-:Y:S01]  /*7b00*/  PRMT R9, R28, 0x7632, R9 ;  /* 0x000076321c097816 */ /* 0x001fe20000000009 */
        /* <DEDUP_REMOVED lines=9> */
[----:B------:R-:W-:-:S02]  /*7ba0*/  ULDC UR4, c[0x0][0x228] ;  /* 0x00008a0000047ab9 */ /* 0x000fc40000000800 */
[----:B------:R-:W-:Y:S01]  /*7bb0*/  ISETP.LT.AND P2, PT, R3, UR4, !P2 ;  /* 0x0000000403007c0c */ /* 0x000fe2000d741270 */
[----:B0-----:R-:W-:Y:S01]  /*7bc0*/  IMAD.WIDE R4, R13, 0x2, R54 ;  /* 0x000000020d047825 */ /* 0x001fe200078e0236 */
[----:B------:R-:W-:Y:S02]  /*7bd0*/  ULDC UR4, c[0x0][0x228] ;  /* 0x00008a0000047ab9 */ /* 0x000fe40000000800 */
[----:B------:R-:W-:Y:S01]  /*7be0*/  ISETP.LT.AND P1, PT, R3, UR4, !P1 ;  /* 0x0000000403007c0c */ /* 0x000fe2000cf21270 */
[----:B--2---:R-:W-:Y:S01]  /*7bf0*/  IMAD.WIDE R6, R13, 0x2, R56 ;  /* 0x000000020d067825 */ /* 0x004fe200078e0238 */
[----:B------:R-:W-:Y:S01]  /*7c00*/  ULDC UR4, c[0x0][0x228] ;  /* 0x00008a0000047ab9 */ /* 0x000fe20000000800 */
[----:B---3--:R-:W-:Y:S02]  /*7c10*/  PRMT R11, R29, 0x7632, R11 ;  /* 0x000076321d0b7816 */ /* 0x008fe4000000000b */
[----:B------:R-:W-:Y:S01]  /*7c20*/  VIADD R10, R2, 0x29 ;  /* 0x00000029020a7836 */ /* 0x000fe20000000000 */
[----:B------:R0:W-:Y:S01]  /*7c30*/  @P4 STG.E.U16 desc[UR14][R4.64], R29 ;  /* 0x0000001d04004986 */ /* 0x0001e2000c10150e */
[----:B------:R-:W-:Y:S01]  /*7c40*/  ISETP.GE.AND P4, PT, R8, UR5, PT ;  /* 0x0000000508007c0c */ /* 0x000fe2000bf86270 */
[----:B------:R-:W-:Y:S01]  /*7c50*/  IMAD.WIDE R8, R15, 0x2, R54 ;  /* 0x000000020f087825 */ /* 0x000fe200078e0236 */
[----:B-1----:R-:W-:Y:S01]  /*7c60*/  PRMT R14, R36, 0x7632, R14 ;  /* 0x00007632240e7816 */ /* 0x002fe2000000000e */
[----:B------:R1:W-:Y:S01]  /*7c70*/  @P2 STG.E.U16 desc[UR14][R6.64], R11 ;  /* 0x0000000b06002986 */ /* 0x0003e2000c10150e */
[----:B------:R-:W-:Y:S01]  /*7c80*/  ISETP.GE.AND P2, PT, R10, UR5, PT ;  /* 0x000000050a007c0c */ /* 0x000fe2000bf46270 */
[----:B------:R-:W-:-:S02]  /*7c90*/  VIADD R13, R2, 0x2b ;  /* 0x0000002b020d7836 */ /* 0x000fc40000000000 */
[----:B------:R2:W-:Y:S01]  /*7ca0*/  @P6 STG.E.U16 desc[UR14][R8.64], R26 ;  /* 0x0000001a08006986 */ /* 0x0005e2000c10150e */
[----:B------:R-:W-:Y:S01]  /*7cb0*/  ISETP.LT.AND P6, PT, R0, UR4, !P0 ;  /* 0x0000000400007c0c */ /* 0x000fe2000c7c1270 */
[----:B------:R-:W-:Y:S01]  /*7cc0*/  ULDC UR4, c[0x0][0x228] ;  /* 0x00008a0000047ab9 */ /* 0x000fe20000000800 */
[----:B------:R-:W-:Y:S01]  /*7cd0*/  ISETP.LT.AND P0, PT, R3, UR7, !P0 ;  /* 0x0000000703007c0c */ /* 0x000fe2000c701270 */
[----:B------:R-:W-:Y:S01]  /*7ce0*/  ULDC UR7, c[0x0][0x228] ;  /* 0x00008a0000077ab9 */ /* 0x000fe20000000800 */
[----:B0-----:R-:W-:Y:S01]  /*7cf0*/  PRMT R5, R26, 0x7632, R5 ;  /* 0x000076321a057816 */ /* 0x001fe20000000005 */
[----:B-1----:R-:W-:-:S04]  /*7d00*/  IMAD.WIDE R10, R15, 0x2, R56 ;  /* 0x000000020f0a7825 */ /* 0x002fc800078e0238 */
[----:B------:R-:W-:Y:S01]  /*7d10*/  VIADD R15, R15, UR6 ;  /* 0x000000060f0f7c36 */ /* 0x000fe20008000000 */
[----:B------:R0:W-:Y:S01]  /*7d20*/  @P1 STG.E.U16 desc[UR14][R10.64], R5 ;  /* 0x000000050a001986 */ /* 0x0001e2000c10150e */
[----:B------:R-:W-:Y:S01]  /*7d30*/  ISETP.LT.AND P1, PT, R0, UR4, !P3 ;  /* 0x0000000400007c0c */ /* 0x000fe2000df21270 */
[----:B------:R-:W-:Y:S01]  /*7d40*/  ULDC UR4, c[0x0][0x228] ;  /* 0x00008a0000047ab9 */ /* 0x000fe20000000800 */
[----:B------:R-:W-:Y:S01]  /*7d50*/  ISETP.LT.AND P3, PT, R3, UR7, !P3 ;  /* 0x0000000703007c0c */ /* 0x000fe2000df61270 */
[C---:B------:R-:W-:Y:S01]  /*7d60*/  IMAD.WIDE R6, R15.reuse, 0x2, R56 ;  /* 0x000000020f067825 */ /* 0x040fe200078e0238 */
[----:B--2---:R-:W-:Y:S01]  /*7d70*/  PRMT R9, R30, 0x7632, R9 ;  /* 0x000076321e097816 */ /* 0x004fe20000000009 */
[----:B------:R-:W-:Y:S02]  /*7d80*/  ULDC UR7, c[0x0][0x228] ;  /* 0x00008a0000077ab9 */ /* 0x000fe40000000800 */
[----:B0-----:R-:W-:-:S04]  /*7d90*/  IMAD.WIDE R4, R15, 0x2, R54 ;  /* 0x000000020f047825 */ /* 0x001fc800078e0236 */
        /* <DEDUP_REMOVED lines=10> */
[----:B0-----:R-:W-:Y:S01]  /*7e40*/  PRMT R5, R27, 0x7632, R5 ;  /* 0x000076321b057816 */ /* 0x001fe20000000005 */
[----:B-1----:R-:W-:-:S04]  /*7e50*/  IMAD.WIDE R8, R15, 0x2, R54 ;  /* 0x000000020f087825 */ /* 0x002fc800078e0236 */
        /* <DEDUP_REMOVED lines=9> */
[----:B0-----:R-:W-:Y:S01]  /*7ef0*/  PRMT R9, R31, 0x7632, R9 ;  /* 0x000076321f097816 */ /* 0x001fe20000000009 */
[----:B-1----:R-:W-:-:S04]  /*7f00*/  IMAD.WIDE R4, R15, 0x2, R54 ;  /* 0x000000020f047825 */ /* 0x002fc800078e0236 */
[----:B------:R-:W-:Y:S01]  /*7f10*/  VIADD R15, R15, UR6 ;  /* 0x000000060f0f7c36 */ /* 0x000fe20008000000 */
[----:B------:R0:W-:Y:S01]  /*7f20*/  @P0 STG.E.U16 desc[UR14][R4.64], R31 ;  /* 0x0000001f04000986 */ /* 0x0001e2000c10150e */
[----:B------:R-:W-:Y:S01]  /*7f30*/  VIADD R10, R2, 0x2d ;  /* 0x0000002d020a7836 */ /* 0x000fe20000000000 */
[----:B------:R-:W-:Y:S01]  /*7f40*/  ISETP.GE.AND P0, PT, R12, UR5, PT ;  /* 0x000000050c007c0c */ /* 0x000fe2000bf06270 */
[C---:B------:R-:W-:Y:S01]  /*7f50*/  VIADD R13, R15.reuse, UR6 ;  /* 0x000000060f0d7c36 */ /* 0x040fe20008000000 */
[----:B------:R1:W-:Y:S01]  /*7f60*/  @P5 STG.E.U16 desc[UR14][R6.64], R9 ;  /* 0x0000000906005986 */ /* 0x0003e2000c10150e */
[----:B------:R-:W-:Y:S01]  /*7f70*/  ISETP.LT.AND P5, PT, R0, UR7, !P2 ;  /* 0x0000000700007c0c */ /* 0x000fe2000d7a1270 */
[----:B------:R-:W-:Y:S01]  /*7f80*/  ULDC UR7, c[0x0][0x228] ;  /* 0x00008a0000077ab9 */ /* 0x000fe20000000800 */
[----:B------:R-:W-:Y:S02]  /*7f90*/  VIADD R12, R2, 0x2e ;  /* 0x0000002e020c7836 */ /* 0x000fe40000000000 */
[----:B0-----:R-:W-:-:S04]  /*7fa0*/  IMAD.WIDE R4, R15, 0x2, R56 ;  /* 0x000000020f047825 */ /* 0x001fc800078e0238 */
[----:B-1----:R-:W-:-:S04]  /*7fb0*/  IMAD.WIDE R8, R15, 0x2, R54 ;  /* 0x000000020f087825 */ /* 0x002fc800078e0236 */
[----:B------:R-:W-:Y:S01]  /*7fc0*/  IMAD.WIDE R6, R13, 0x2, R54 ;  /* 0x000000020d067825 */ /* 0x000fe200078e0236 */
[----:B------:R0:W-:Y:S01]  /*7fd0*/  @P3 STG.E.U16 desc[UR14][R8.64], R32 ;  /* 0x0000002008003986 */ /* 0x0001e2000c10150e */
[----:B------:R-:W-:Y:S01]  /*7fe0*/  ISETP.LT.AND P3, PT, R3, UR8, !P2 ;  /* 0x0000000803007c0c */ /* 0x000fe2000d761270 */
[----:B------:R-:W-:Y:S01]  /*7ff0*/  ULDC UR8, c[0x0][0x228] ;  /* 0x00008a0000087ab9 */ /* 0x000fe20000000800 */
[----:B------:R-:W-:Y:S01]  /*8000*/  ISETP.GE.AND P2, PT, R10, UR5, PT ;  /* 0x000000050a007c0c */ /* 0x000fe2000bf46270 */
[----:B------:R-:W-:-:S04]  /*8010*/  IMAD.WIDE R10, R13, 0x2, R56 ;  /* 0x000000020d0a7825 */ /* 0x000fc800078e0238 */
[----:B------:R-:W-:Y:S01]  /*8020*/  VIADD R13, R13, UR6 ;  /* 0x000000060d0d7c36 */ /* 0x000fe20008000000 */
[----:B0-----:R-:W-:Y:S01]  /*8030*/  PRMT R9, R32, 0x7632, R9 ;  /* 0x0000763220097816 */ /* 0x001fe20000000009 */
[----:B------:R-:W-:Y:S02]  /*8040*/  VIADD R8, R2, 0x2f ;  /* 0x0000002f02087836 */ /* 0x000fe40000000000 */
[----:B------:R-:W-:Y:S02]  /*8050*/  VIADD R15, R13, UR6 ;  /* 0x000000060d0f7c36 */ /* 0x000fe40008000000 */
[----:B------:R0:W-:Y:S01]  /*8060*/  @P4 STG.E.U16 desc[UR14][R4.64], R9 ;  /* 0x0000000904004986 */ /* 0x0001e2000c10150e */
[----:B------:R-:W-:Y:S01]  /*8070*/  ISETP.GE.AND P4, PT, R12, UR5, PT ;  /* 0x000000050c007c0c */ /* 0x000fe2000bf86270 */
[----:B------:R-:W-:Y:S02]  /*8080*/  VIADD R12, R2, 0x31 ;  /* 0x00000031020c7836 */ /* 0x000fe40000000000 */
[----:B------:R1:W-:Y:S01]  /*8090*/  @P5 STG.E.U16 desc[UR14][R6.64], R36 ;  /* 0x0000002406005986 */ /* 0x0003e2000c10150e */
[----:B------:R-:W-:Y:S01]  /*80a0*/  ISETP.LT.AND P5, PT, R0, UR7, !P1 ;  /* 0x0000000700007c0c */ /* 0x000fe2000cfa1270 */
[----:B------:R-:W-:-:S02]  /*80b0*/  ULDC UR7, c[0x0][0x228] ;  /* 0x00008a0000077ab9 */ /* 0x000fc40000000800 */
[----:B------:R2:W-:Y:S01]  /*80c0*/  @P3 STG.E.U16 desc[UR14][R10.64], R14 ;  /* 0x0000000e0a003986 */ /* 0x0005e2000c10150e */
[----:B------:R-:W-:Y:S01]  /*80d0*/  ISETP.LT.AND P3, PT, R0, UR4, !P6 ;  /* 0x0000000400007c0c */ /* 0x000fe2000f761270 */
[----:B------:R-:W-:Y:S02]  /*80e0*/  ULDC UR4, c[0x0][0x228] ;  /* 0x00008a0000047ab9 */ /* 0x000fe40000000800 */
[----:B------:R-:W-:Y:S01]  /*80f0*/  ISETP.LT.AND P6, PT, R3, UR4, !P6 ;  /* 0x0000000403007c0c */ /* 0x000fe2000f7c1270 */
[----:B0-----:R-:W-:Y:S01]  /*8100*/  IMAD.WIDE R4, R13, 0x2, R54 ;  /* 0x000000020d047825 */ /* 0x001fe200078e0236 */
[----:B------:R-:W-:Y:S02]  /*8110*/  ULDC UR4, c[0x0][0x228] ;  /* 0x00008a0000047ab9 */ /* 0x000fe40000000800 */
[----:B------:R-:W-:Y:S01]  /*8120*/  ISETP.LT.AND P1, PT, R3, UR4, !P1 ;  /* 0x0000000403007c0c */ /* 0x000fe2000cf21270 */
[----:B-1----:R-:W-:Y:S01]  /*8130*/  IMAD.WIDE R6, R13, 0x2, R56 ;  /* 0x000000020d067825 */ /* 0x002fe200078e0238 */
[----:B------:R-:W-:Y:S01]  /*8140*/  ULDC UR4, c[0x0][0x228] ;  /* 0x00008a0000047ab9 */ /* 0x000fe20000000800 */
[----:B--2---:R-:W-:-:S02]  /*8150*/  PRMT R11, R33, 0x7632, R11 ;  /* 0x00007632210b7816 */ /* 0x004fc4000000000b */
[----:B------:R-:W-:Y:S01]  /*8160*/  VIADD R10, R2, 0x30 ;  /* 0x00000030020a7836 */ /* 0x000fe20000000000 */
[----:B------:R0:W-:Y:S01]  /*8170*/  @P3 STG.E.U16 desc[UR14][R4.64], R33 ;  /* 0x0000002104003986 */ /* 0x0001e2000c10150e */
[----:B------:R-:W-:Y:S01]  /*8180*/  ISETP.GE.AND P3, PT, R8, UR5, PT ;  /* 0x0000000508007c0c */ /* 0x000fe2000bf66270 */
[----:B------:R-:W-:Y:S01]  /*8190*/  IMAD.WIDE R8, R15, 0x2, R54 ;  /* 0x000000020f087825 */ /* 0x000fe200078e0236 */
[----:B------:R-:W-:Y:S01]  /*81a0*/  PRMT R14, R40, 0x7632, R14 ;  /* 0x00007632280e7816 */ /* 0x000fe2000000000e */
[----:B------:R1:W-:Y:S01]  /*81b0*/  @P6 STG.E.U16 desc[UR14][R6.64], R11 ;  /* 0x0000000b06006986 */ /* 0x0003e2000c10150e */
[----:B------:R-:W-:Y:S01]  /*81c0*/  ISETP.GE.AND P6, PT, R10, UR5, PT ;  /* 0x000000050a007c0c */ /* 0x000fe2000bfc6270 */
[----:B------:R-:W-:Y:S02]  /*81d0*/  VIADD R13, R2, 0x32 ;  /* 0x00000032020d7836 */ /* 0x000fe40000000000 */
        /* <DEDUP_REMOVED lines=11> */
[----:B------:R-:W-:Y:S01]  /*8290*/  IMAD.WIDE R6, R15, 0x2, R56 ;  /* 0x000000020f067825 */ /* 0x000fe200078e0238 */
[----:B--2---:R-:W-:Y:S02]  /*82a0*/  PRMT R9, R34, 0x7632, R9 ;  /* 0x0000763222097816 */ /* 0x004fe40000000009 */
[----:B------:R-:W-:Y:S01]  /*82b0*/  ISETP.LT.AND P2, PT, R3, UR7, !P2 ;  /* 0x0000000703007c0c */ /* 0x000fe2000d741270 */
[----:B------:R-:W-:Y:S01]  /*82c0*/  ULDC UR7, c[0x0][0x228] ;  /* 0x00008a0000077ab9 */ /* 0x000fe20000000800 */
        /* <DEDUP_REMOVED lines=28> */
[----:B------:R-:W-:Y:S01]  /*8490*/  VIADD R13, R15, UR6 ;  /* 0x000000060f0d7c36 */ /* 0x000fe20008000000 */
[----:B------:R1:W-:Y:S01]  /*84a0*/  @P4 STG.E.U16 desc[UR14][R6.64], R9 ;  /* 0x0000000906004986 */ /* 0x0003e2000c10150e */
[----:B------:R-:W-:Y:S01]  /*84b0*/  ISETP.LT.AND P4, PT, R0, UR7, !P6 ;  /* 0x0000000700007c0c */ /* 0x000fe2000f781270 */
[----:B------:R-:W-:Y:S01]  /*84c0*/  ULDC UR7, c[0x0][0x228] ;  /* 0x00008a0000077ab9 */ /* 0x000fe20000000800 */
[----:B------:R-:W-:Y:S01]  /*84d0*/  ISETP.LT.AND P6, PT, R3, UR8, !P6 ;  /* 0x0000000803007c0c */ /* 0x000fe2000f7c1270 */
[----:B------:R-:W-:Y:S01]  /*84e0*/  VIADD R12, R2, 0x35 ;  /* 0x00000035020c7836 */ /* 0x000fe20000000000 */
[----:B------:R-:W-:Y:S01]  /*84f0*/  ULDC UR8, c[0x0][0x228] ;  /* 0x00008a0000087ab9 */ /* 0x000fe20000000800 */
[----:B0-----:R-:W-:-:S04]  /*8500*/  IMAD.WIDE R4, R15, 0x2, R56 ;  /* 0x000000020f047825 */ /* 0x001fc800078e0238 */
[----:B-1----:R-:W-:-:S04]  /*8510*/  IMAD.WIDE R8, R15, 0x2, R54 ;  /* 0x000000020f087825 */ /* 0x002fc800078e0236 */
[C---:B------:R-:W-:Y:S01]  /*8520*/  IMAD.WIDE R6, R13.reuse, 0x2, R54 ;  /* 0x000000020d067825 */ /* 0x040fe200078e0236 */
[----:B------:R0:W-:Y:S01]  /*8530*/  @P2 STG.E.U16 desc[UR14][R8.64], R39 ;  /* 0x0000002708002986 */ /* 0x0001e2000c10150e */
        /* <DEDUP_REMOVED lines=16> */
[----:B0-----:R-:W-:Y:S01]  /*8640*/  IMAD.WIDE R4, R13, 0x2, R54 ;  /* 0x000000020d047825 */ /* 0x001fe200078e0236 */
[----:B------:R-:W-:Y:S01]  /*8650*/  ISETP.LT.AND P1, PT, R3, UR4, !P1 ;  /* 0x0000000403007c0c */ /* 0x000fe2000cf21270 */
[----:B------:R-:W-:Y:S01]  /*8660*/  ULDC UR4, c[0x0][0x228] ;  /* 0x00008a0000047ab9 */ /* 0x000fe20000000800 */
[----:B------:R-:W-:Y:S01]  /*8670*/  ULDC UR7, c[0x0][0x228] ;  /* 0x00008a0000077ab9 */ /* 0x000fe20000000800 */
[----:B-1----:R-:W-:-:S02]  /*8680*/  IMAD.WIDE R6, R13, 0x2, R56 ;  /* 0x000000020d067825 */ /* 0x002fc400078e0238 */
[----:B------:R0:W-:Y:S01]  /*8690*/  @P4 STG.E.U16 desc[UR14][R4.64], R44 ;  /* 0x0000002c04004986 */ /* 0x0001e2000c10150e */
[----:B------:R-:W-:Y:S01]  /*86a0*/  ISETP.GE.AND P4, PT, R8, UR5, PT ;  /* 0x0000000508007c0c */ /* 0x000fe2000bf86270 */
[----:B------:R-:W-:Y:S01]  /*86b0*/  IMAD.WIDE R8, R15, 0x2, R54 ;  /* 0x000000020f087825 */ /* 0x000fe200078e0236 */
[----:B--2---:R-:W-:Y:S02]  /*86c0*/  PRMT R11, R44, 0x7632, R11 ;  /* 0x000076322c0b7816 */ /* 0x004fe4000000000b */
[----:B------:R-:W-:Y:S01]  /*86d0*/  PRMT R14, R46, 0x7632, R14 ;  /* 0x000076322e0e7816 */ /* 0x000fe2000000000e */
[----:B------:R-:W-:Y:S02]  /*86e0*/  VIADD R10, R2, 0x37 ;  /* 0x00000037020a7836 */ /* 0x000fe40000000000 */
[----:B------:R1:W-:Y:S03]  /*86f0*/  @P5 STG.E.U16 desc[UR14][R6.64], R11 ;  /* 0x0000000b06005986 */ /* 0x0003e6000c10150e */
[----:B------:R-:W-:Y:S01]  /*8700*/  ISETP.GE.AND P5, PT, R10, UR5, PT ;  /* 0x000000050a007c0c */ /* 0x000fe2000bfa6270 */
[----:B------:R2:W-:Y:S01]  /*8710*/  @P6 STG.E.U16 desc[UR14][R8.64], R41 ;  /* 0x0000002908006986 */ /* 0x0005e2000c10150e */
[----:B------:R-:W-:Y:S01]  /*8720*/  ISETP.LT.AND P6, PT, R0, UR4, !P0 ;  /* 0x0000000400007c0c */ /* 0x000fe2000c7c1270 */
[----:B------:R-:W-:Y:S01]  /*8730*/  ULDC UR4, c[0x0][0x228] ;  /* 0x00008a0000047ab9 */ /* 0x000fe20000000800 */
[----:B0-----:R-:W-:-:S02]  /*8740*/  PRMT R5, R41, 0x7632, R5 ;  /* 0x0000763229057816 */ /* 0x001fc40000000005 */
[----:B------:R-:W-:Y:S01]  /*8750*/  ISETP.LT.AND P0, PT, R3, UR7, !P0 ;  /* 0x0000000703007c0c */ /* 0x000fe2000c701270 */
[----:B------:R-:W-:Y:S01]  /*8760*/  ULDC UR7, c[0x0][0x228] ;  /* 0x00008a0000077ab9 */ /* 0x000fe20000000800 */
[----:B-1----:R-:W-:-:S04]  /*8770*/  IMAD.WIDE R10, R15, 0x2, R56 ;  /* 0x000000020f0a7825 */ /* 0x002fc800078e0238 */
[----:B------:R-:W-:Y:S01]  /*8780*/  VIADD R15, R15, UR6 ;  /* 0x000000060f0f7c36 */ /* 0x000fe20008000000 */
[----:B------:R0:W-:Y:S01]  /*8790*/  @P1 STG.E.U16 desc[UR14][R10.64], R5 ;  /* 0x000000050a001986 */ /* 0x0001e2000c10150e */
[----:B------:R-:W-:Y:S01]  /*87a0*/  ISETP.LT.AND P1, PT, R0, UR4, !P2 ;  /* 0x0000000400007c0c */ /* 0x000fe2000d721270 */
[----:B------:R-:W-:Y:S01]  /*87b0*/  ULDC UR4, c[0x0][0x228] ;  /* 0x00008a0000047ab9 */ /* 0x000fe20000000800 */
[----:B------:R-:W-:Y:S01]  /*87c0*/  ISETP.LT.AND P2, PT, R3, UR7, !P2 ;  /* 0x0000000703007c0c */ /* 0x000fe2000d741270 */
[----:B------:R-:W-:Y:S01]  /*87d0*/  IMAD.WIDE R6, R15, 0x2, R56 ;  /* 0x000000020f067825 */ /* 0x000fe200078e0238 */
        /* <DEDUP_REMOVED lines=8> */
[----:B------:R-:W-:Y:S01]  /*8860*/  IMAD.WIDE R10, R15, 0x2, R56 ;  /* 0x000000020f0a7825 */ /* 0x000fe200078e0238 */
        /* <DEDUP_REMOVED lines=14> */
[----:B------:R-:W-:Y:S01]  /*8950*/  IMAD.WIDE R6, R15, 0x2, R56 ;  /* 0x000000020f067825 */ /* 0x000fe200078e0238 */
[----:B------:R-:W-:Y:S01]  /*8960*/  ULDC UR7, c[0x0][0x228] ;  /* 0x00008a0000077ab9 */ /* 0x000fe20000000800 */
[----:B------:R-:W-:-:S02]  /*8970*/  ULDC UR8, c[0x0][0x228] ;  /* 0x00008a0000087ab9 */ /* 0x000fc40000000800 */
[----:B0-----:R-:W-:-:S04]  /*8980*/  IMAD.WIDE R8, R13, 0x2, R54 ;  /* 0x000000020d087825 */ /* 0x001fc800078e0236 */
[----:B-1----:R-:W-:-:S04]  /*8990*/  IMAD.WIDE R4, R15, 0x2, R54 ;  /* 0x000000020f047825 */ /* 0x002fc800078e0236 */
[C---:B------:R-:W-:Y:S01]  /*89a0*/  IMAD.WIDE R10, R13.reuse, 0x2, R56 ;  /* 0x000000020d0a7825 */ /* 0x040fe200078e0238 */
[----:B------:R0:W-:Y:S01]  /*89b0*/  @P0 STG.E.U16 desc[UR14][R4.64], R46 ;  /* 0x0000002e04000986 */ /* 0x0001e2000c10150e */
[----:B------:R-:W-:Y:S02]  /*89c0*/  ISETP.GE.AND P0, PT, R12, UR5, PT ;  /* 0x000000050c007c0c */ /* 0x000fe4000bf06270 */
[----:B------:R-:W-:Y:S01]  /*89d0*/  VIADD R13, R13, UR6 ;  /* 0x000000060d0d7c36 */ /* 0x000fe20008000000 */
[----:B------:R1:W-:Y:S01]  /*89e0*/  @P3 STG.E.U16 desc[UR14][R6.64], R14 ;  /* 0x0000000e06003986 */ /* 0x0003e2000c10150e */
[----:B------:R-:W-:Y:S01]  /*89f0*/  ISETP.LT.AND P3, PT, R0, UR4, !P5 ;  /* 0x0000000400007c0c */ /* 0x000fe2000ef61270 */
[----:B------:R-:W-:Y:S01]  /*8a00*/  ULDC UR4, c[0x0][0x228] ;  /* 0x00008a0000047ab9 */ /* 0x000fe20000000800 */
[----:B------:R-:W-:Y:S01]  /*8a10*/  ISETP.LT.AND P5, PT, R3, UR7, !P5 ;  /* 0x0000000703007c0c */ /* 0x000fe2000efa1270 */
[----:B------:R2:W-:Y:S01]  /*8a20*/  @P2 STG.E.U16 desc[UR14][R8.64], R43 ;  /* 0x0000002b08002986 */ /* 0x0005e2000c10150e */
[----:B------:R-:W-:Y:S01]  /*8a30*/  VIADD R15, R13, UR6 ;  /* 0x000000060d0f7c36 */ /* 0x000fe20008000000 */
[----:B------:R-:W-:Y:S01]  /*8a40*/  ULDC UR7, c[0x0][0x228] ;  /* 0x00008a0000077ab9 */ /* 0x000fe20000000800 */
[C---:B------:R-:W-:Y:S01]  /*8a50*/  VIADD R12, R2.reuse, 0x3e ;  /* 0x0000003e020c7836 */ /* 0x040fe20000000000 */
[----:B0-----:R-:W-:Y:S01]  /*8a60*/  PRMT R5, R43, 0x7632, R5 ;  /* 0x000076322b057816 */ /* 0x001fe20000000005 */
[----:B------:R-:W-:-:S02]  /*8a70*/  VIADD R4, R2, 0x3b ;  /* 0x0000003b02047836 */ /* 0x000fc40000000000 */
[----:B-1----:R-:W-:Y:S02]  /*8a80*/  IMAD.WIDE R6, R13, 0x2, R56 ;  /* 0x000000020d067825 */ /* 0x002fe400078e0238 */
[----:B------:R0:W-:Y:S01]  /*8a90*/  @P4 STG.E.U16 desc[UR14][R10.64], R5 ;  /* 0x000000050a004986 */ /* 0x0001e2000c10150e */
[----:B------:R-:W-:Y:S01]  /*8aa0*/  ISETP.LT.AND P4, PT, R0, UR8, !P6 ;  /* 0x0000000800007c0c */ /* 0x000fe2000f781270 */
[----:B------:R-:W-:Y:S01]  /*8ab0*/  ULDC UR8, c[0x0][0x228] ;  /* 0x00008a0000087ab9 */ /* 0x000fe20000000800 */
[----:B------:R-:W-:Y:S01]  /*8ac0*/  ISETP.GE.AND P2, PT, R4, UR5, PT ;  /* 0x0000000504007c0c */ /* 0x000fe2000bf46270 */
[----:B--2---:R-:W-:Y:S01]  /*8ad0*/  IMAD.WIDE R8, R15, 0x2, R54 ;  /* 0x000000020f087825 */ /* 0x004fe200078e0236 */
[----:B------:R-:W-:Y:S01]  /*8ae0*/  ISETP.LT.AND P6, PT, R3, UR4, !P6 ;  /* 0x0000000403007c0c */ /* 0x000fe2000f7c1270 */
[----:B------:R-:W-:Y:S01]  /*8af0*/  ULDC UR4, c[0x0][0x228] ;  /* 0x00008a0000047ab9 */ /* 0x000fe20000000800 */
[----:B----4-:R-:W-:Y:S01]  /*8b00*/  PRMT R14, R20, 0x7632, R14 ;  /* 0x00007632140e7816 */ /* 0x010fe2000000000e */
[----:B0-----:R-:W-:Y:S01]  /*8b10*/  IMAD.WIDE R4, R13, 0x2, R54 ;  /* 0x000000020d047825 */ /* 0x001fe200078e0236 */
[----:B------:R-:W-:-:S03]  /*8b20*/  PRMT R11, R47, 0x7632, R11 ;  /* 0x000076322f0b7816 */ /* 0x000fc6000000000b */
[C---:B------:R-:W-:Y:S01]  /*8b30*/  VIADD R10, R2.reuse, 0x3c ;  /* 0x0000003c020a7836 */ /* 0x040fe20000000000 */
[----:B------:R0:W-:Y:S01]  /*8b40*/  @P3 STG.E.U16 desc[UR14][R4.64], R47 ;  /* 0x0000002f04003986 */ /* 0x0001e2000c10150e */
[C---:B------:R-:W-:Y:S02]  /*8b50*/  VIADD R13, R2.reuse, 0x3d ;  /* 0x0000003d020d7836 */ /* 0x040fe40000000000 */
[----:B------:R-:W-:Y:S01]  /*8b60*/  VIADD R2, R2, 0x3f ;  /* 0x0000003f02027836 */ /* 0x000fe20000000000 */
[----:B------:R1:W-:Y:S01]  /*8b70*/  @P5 STG.E.U16 desc[UR14][R6.64], R11 ;  /* 0x0000000b06005986 */ /* 0x0003e2000c10150e */
[----:B------:R-:W-:Y:S02]  /*8b80*/  ISETP.GE.AND P3, PT, R10, UR5, PT ;  /* 0x000000050a007c0c */ /* 0x000fe4000bf66270 */
[C---:B------:R-:W-:Y:S01]  /*8b90*/  ISETP.LT.AND P5, PT, R0.reuse, UR8, !P0 ;  /* 0x0000000800007c0c */ /* 0x040fe2000c7a1270 */
[----:B------:R2:W-:Y:S01]  /*8ba0*/  @P4 STG.E.U16 desc[UR14][R8.64], R48 ;  /* 0x0000003008004986 */ /* 0x0005e2000c10150e */
[----:B------:R-:W-:Y:S01]  /*8bb0*/  ISETP.LT.AND P4, PT, R0, UR4, !P1 ;  /* 0x0000000400007c0c */ /* 0x000fe2000cf81270 */
[----:B------:R-:W-:Y:S01]  /*8bc0*/  ULDC UR4, c[0x0][0x228] ;  /* 0x00008a0000047ab9 */ /* 0x000fe20000000800 */
[C---:B------:R-:W-:Y:S01]  /*8bd0*/  ISETP.LT.AND P1, PT, R3.reuse, UR7, !P1 ;  /* 0x0000000703007c0c */ /* 0x040fe2000cf21270 */
[----:B------:R-:W-:Y:S01]  /*8be0*/  ULDC UR7, c[0x0][0x228] ;  /* 0x00008a0000077ab9 */ /* 0x000fe20000000800 */
[----:B0-----:R-:W-:Y:S01]  /*8bf0*/  PRMT R5, R48, 0x7632, R5 ;  /* 0x0000763230057816 */ /* 0x001fe20000000005 */
[----:B------:R-:W-:Y:S01]  /*8c00*/  ULDC UR8, c[0x0][0x228] ;  /* 0x00008a0000087ab9 */ /* 0x000fe20000000800 */
[----:B------:R-:W-:Y:S01]  /*8c10*/  ISETP.LT.AND P0, PT, R3, UR4, !P0 ;  /* 0x0000000403007c0c */ /* 0x000fe2000c701270 */
[----:B-1----:R-:W-:Y:S01]  /*8c20*/  IMAD.WIDE R10, R15, 0x2, R56 ;  /* 0x000000020f0a7825 */ /* 0x002fe200078e0238 */
[----:B------:R-:W-:-:S03]  /*8c30*/  ULDC UR4, c[0x0][0x228] ;  /* 0x00008a0000047ab9 */ /* 0x000fc60000000800 */
[----:B------:R-:W-:Y:S01]  /*8c40*/  VIADD R15, R15, UR6 ;  /* 0x000000060f0f7c36 */ /* 0x000fe20008000000 */
[----:B------:R0:W-:Y:S01]  /*8c50*/  @P6 STG.E.U16 desc[UR14][R10.64], R5 ;  /* 0x000000050a006986 */ /* 0x0001e2000c10150e */
[----:B------:R-:W-:Y:S02]  /*8c60*/  ISETP.GE.AND P6, PT, R13, UR5, PT ;  /* 0x000000050d007c0c */ /* 0x000fe4000bfc6270 */
[C---:B------:R-:W-:Y:S02]  /*8c70*/  VIADD R17, R15.reuse, UR6 ;  /* 0x000000060f117c36 */ /* 0x040fe40008000000 */
[----:B------:R-:W-:-:S04]  /*8c80*/  IMAD.WIDE R6, R15, 0x2, R56 ;  /* 0x000000020f067825 */ /* 0x000fc800078e0238 */
[----:B--2---:R-:W-:-:S04]  /*8c90*/  IMAD.WIDE R8, R17, 0x2, R54 ;  /* 0x0000000211087825 */ /* 0x004fc800078e0236 */
[----:B0-----:R-:W-:-:S04]  /*8ca0*/  IMAD.WIDE R4, R15, 0x2, R54 ;  /* 0x000000020f047825 */ /* 0x001fc800078e0236 */
[----:B------:R-:W-:Y:S01]  /*8cb0*/  VIADD R11, R17, UR6 ;  /* 0x00000006110b7c36 */ /* 0x000fe20008000000 */
[----:B------:R0:W-:Y:S01]  /*8cc0*/  @P4 STG.E.U16 desc[UR14][R4.64], R20 ;  /* 0x0000001404004986 */ /* 0x0001e2000c10150e */
[----:B------:R-:W-:Y:S02]  /*8cd0*/  ISETP.GE.AND P4, PT, R12, UR5, PT ;  /* 0x000000050c007c0c */ /* 0x000fe4000bf86270 */
[----:B------:R-:W-:Y:S01]  /*8ce0*/  VIADD R13, R11, UR6 ;  /* 0x000000060b0d7c36 */ /* 0x000fe20008000000 */
[----:B------:R1:W-:Y:S01]  /*8cf0*/  @P1 STG.E.U16 desc[UR14][R6.64], R14 ;  /* 0x0000000e06001986 */ /* 0x0003e2000c10150e */
[C---:B------:R-:W-:Y:S01]  /*8d00*/  ISETP.LT.AND P1, PT, R0.reuse, UR7, !P2 ;  /* 0x0000000700007c0c */ /* 0x040fe2000d721270 */
[----:B------:R-:W-:Y:S01]  /*8d10*/  ULDC UR7, c[0x0][0x228] ;  /* 0x00008a0000077ab9 */ /* 0x000fe20000000800 */
[----:B------:R-:W-:Y:S01]  /*8d20*/  ISETP.LT.AND P2, PT, R3, UR8, !P2 ;  /* 0x0000000803007c0c */ /* 0x000fe2000d741270 */
[----:B------:R2:W-:Y:S01]  /*8d30*/  @P5 STG.E.U16 desc[UR14][R8.64], R49 ;  /* 0x0000003108005986 */ /* 0x0005e2000c10150e */
[----:B------:R-:W-:Y:S01]  /*8d40*/  ISETP.LT.AND P5, PT, R0, UR9, !P3 ;  /* 0x0000000900007c0c */ /* 0x000fe2000dfa1270 */
[----:B------:R-:W-:Y:S01]  /*8d50*/  ULDC UR8, c[0x0][0x228] ;  /* 0x00008a0000087ab9 */ /* 0x000fe20000000800 */
[----:B------:R-:W-:Y:S01]  /*8d60*/  PRMT R12, R49, 0x7632, R12 ;  /* 0x00007632310c7816 */ /* 0x000fe2000000000c */
[----:B0-----:R-:W-:-:S04]  /*8d70*/  IMAD.WIDE R4, R17, 0x2, R56 ;  /* 0x0000000211047825 */ /* 0x001fc800078e0238 */
[----:B-1----:R-:W-:Y:S01]  /*8d80*/  IMAD.WIDE R6, R11, 0x2, R54 ;  /* 0x000000020b067825 */ /* 0x002fe200078e0236 */
[----:B------:R-:W-:Y:S01]  /*8d90*/  PRMT R14, R21, 0x7632, R14 ;  /* 0x00007632150e7816 */ /* 0x000fe2000000000e */
[----:B------:R-:W-:Y:S01]  /*8da0*/  @P0 STG.E.U16 desc[UR14][R4.64], R12 ;  /* 0x0000000c04000986 */ /* 0x000fe2000c10150e */
[----:B------:R-:W-:Y:S01]  /*8db0*/  ISETP.GE.AND P0, PT, R2, UR5, PT ;  /* 0x0000000502007c0c */ /* 0x000fe2000bf06270 */
[----:B--2---:R-:W-:Y:S01]  /*8dc0*/  IMAD.WIDE R8, R11, 0x2, R56 ;  /* 0x000000020b087825 */ /* 0x004fe200078e0238 */
[----:B------:R-:W-:Y:S01]  /*8dd0*/  ULDC UR5, c[0x0][0x228] ;  /* 0x00008a0000057ab9 */ /* 0x000fe20000000800 */
[----:B------:R0:W-:Y:S01]  /*8de0*/  @P1 STG.E.U16 desc[UR14][R6.64], R21 ;  /* 0x0000001506001986 */ /* 0x0001e2000c10150e */
[C---:B------:R-:W-:Y:S01]  /*8df0*/  ISETP.LT.AND P1, PT, R0.reuse, UR7, !P0 ;  /* 0x0000000700007c0c */ /* 0x040fe2000c721270 */
[----:B------:R-:W-:Y:S01]  /*8e00*/  IMAD.WIDE R10, R13, 0x2, R54 ;  /* 0x000000020d0a7825 */ /* 0x000fe200078e0236 */
[----:B------:R-:W-:Y:S01]  /*8e10*/  ULDC UR7, c[0x0][0x228] ;  /* 0x00008a0000077ab9 */ /* 0x000fe20000000800 */
[----:B------:R-:W-:Y:S01]  /*8e20*/  @P2 STG.E.U16 desc[UR14][R8.64], R14 ;  /* 0x0000000e08002986 */ /* 0x000fe2000c10150e */
[C---:B------:R-:W-:Y:S01]  /*8e30*/  ISETP.LT.AND P2, PT, R0.reuse, UR5, !P4 ;  /* 0x0000000500007c0c */ /* 0x040fe2000e741270 */
[----:B------:R-:W-:Y:S01]  /*8e40*/  ULDC UR5, c[0x0][0x228] ;  /* 0x00008a0000057ab9 */ /* 0x000fe20000000800 */
[C---:B------:R-:W-:Y:S01]  /*8e50*/  ISETP.LT.AND P4, PT, R3.reuse, UR7, !P4 ;  /* 0x0000000703007c0c */ /* 0x040fe2000e781270 */
[----:B------:R1:W-:Y:S01]  /*8e60*/  @P5 STG.E.U16 desc[UR14][R10.64], R50 ;  /* 0x000000320a005986 */ /* 0x0003e2000c10150e */
[----:B------:R-:W-:Y:S01]  /*8e70*/  ISETP.LT.AND P5, PT, R0, UR4, !P6 ;  /* 0x0000000400007c0c */ /* 0x000fe2000f7a1270 */
[----:B------:R-:W-:Y:S01]  /*8e80*/  ULDC UR4, c[0x0][0x228] ;  /* 0x00008a0000047ab9 */ /* 0x000fe20000000800 */
[----:B------:R-:W-:Y:S01]  /*8e90*/  ISETP.LT.AND P6, PT, R3, UR5, !P6 ;  /* 0x0000000503007c0c */ /* 0x000fe2000f7c1270 */
[----:B0-----:R-:W-:Y:S01]  /*8ea0*/  VIADD R7, R13, UR6 ;  /* 0x000000060d077c36 */ /* 0x001fe20008000000 */
[----:B------:R-:W-:-:S02]  /*8eb0*/  ISETP.LT.AND P3, PT, R3, UR4, !P3 ;  /* 0x0000000403007c0c */ /* 0x000fc4000df61270 */
[----:B------:R-:W-:Y:S01]  /*8ec0*/  ISETP.LT.AND P0, PT, R3, UR8, !P0 ;  /* 0x0000000803007c0c */ /* 0x000fe2000c701270 */
[----:B------:R-:W-:Y:S01]  /*8ed0*/  IMAD.WIDE R2, R13, 0x2, R56 ;  /* 0x000000020d027825 */ /* 0x000fe200078e0238 */
[----:B------:R-:W-:Y:S02]  /*8ee0*/  PRMT R0, R22, 0x7632, R0 ;  /* 0x0000763216007816 */ /* 0x000fe40000000000 */
[----:B------:R-:W-:Y:S01]  /*8ef0*/  PRMT R12, R51, 0x7632, R12 ;  /* 0x00007632330c7816 */ /* 0x000fe2000000000c */
[C---:B-1----:R-:W-:Y:S01]  /*8f00*/  VIADD R11, R7.reuse, UR6 ;  /* 0x00000006070b7c36 */ /* 0x042fe20008000000 */
[----:B------:R-:W-:Y:S01]  /*8f10*/  PRMT R50, R50, 0x7632, R50 ;  /* 0x0000763232327816 */ /* 0x000fe20000000032 */
[----:B------:R-:W-:-:S04]  /*8f20*/  IMAD.WIDE R4, R7, 0x2, R54 ;  /* 0x0000000207047825 */ /* 0x000fc800078e0236 */
[----:B------:R-:W-:Y:S01]  /*8f30*/  VIADD R13, R11, UR6 ;  /* 0x000000060b0d7c36 */ /* 0x000fe20008000000 */
[----:B------:R0:W-:Y:S01]  /*8f40*/  @P3 STG.E.U16 desc[UR14][R2.64], R50 ;  /* 0x0000003202003986 */ /* 0x0001e2000c10150e */
[----:B------:R-:W-:-:S03]  /*8f50*/  IMAD.WIDE R6, R7, 0x2, R56 ;  /* 0x0000000207067825 */ /* 0x000fc600078e0238 */
        /* <DEDUP_REMOVED lines=9> */
[----:B------:R-:W-:Y:S05]  /*8ff0*/  @!P0 EXIT ;  /* 0x000000000000894d */ /* 0x000fea0003800000 */
[----:B------:R-:W-:-:S05]  /*9000*/  PRMT R28, R23, 0x7632, R28 ;  /* 0x00007632171c7816 */ /* 0x000fca000000001c */
[----:B------:R-:W-:Y:S01]  /*9010*/  STG.E.U16 desc[UR14][R56.64], R28 ;  /* 0x0000001c38007986 */ /* 0x000fe2000c10150e */
[----:B------:R-:W-:Y:S05]  /*9020*/  EXIT ;  /* 0x000000000000794d */ /* 0x000fea0003800000 */
.L_x_2:
[----:B------:R-:W-:-:S00]  /*9030*/  BRA `(.L_x_2) ;  /* 0xfffffffc00fc7947 */ /* 0x000fc0000383ffff */
[----:B------:R-:W-:-:S00]  /*9040*/  NOP ;  /* 0x0000000000007918 */ /* 0x000fc00000000000 */
        /* <DEDUP_REMOVED lines=11> */
.L_x_3:


//--------------------- .nv.shared.matmul_kernel  --------------------------
	.section	.nv.shared.matmul_kernel,"aw",@nobits
	.sectionflags	@""
	.align	16
	.zero		1024


//--------------------- .nv.shared.reserved.0     --------------------------
	.section	.nv.shared.reserved.0,"aw",@nobits
	.weak		__nv_reservedSMEM_offset_0_alias
	.size		__nv_reservedSMEM_offset_0_alias, 0, 0
	.other		__nv_reservedSMEM_offset_0_alias,@"STO_CUDA_RESERVED_SHARED STV_DEFAULT"
__nv_reservedSMEM_offset_0_alias:
	.zero		0


//--------------------- .nv.constant0.matmul_kernel --------------------------
	.section	.nv.constant0.matmul_kernel,"a",@progbits
	.sectionflags	@""
	.align	4
.nv.constant0.matmul_kernel:
	.zero		608


//--------------------- SYMBOLS --------------------------

	.type		.nv.reservedSmem.offset0,@object
	.size		.nv.reservedSmem.offset0,0x4
